//
// Generated by NVIDIA NVVM Compiler
//
// Compiler Build ID: CL-36424714
// Cuda compilation tools, release 13.0, V13.0.88
// Based on NVVM 20.0.0
//

.version 9.0
.target sm_100
.address_size 64

	// .globl	_Z9init_raysv
.global .align 4 .b8 device_color_buffer[3145728];
.global .align 4 .b8 max_brightness_buffer[1048576];
.global .align 4 .b8 rays[12582912];
.global .align 4 .b8 triangles[1056];
.global .align 4 .b8 triangle_materials[240];
.const .align 4 .b8 tempLoader[45056];

.visible .entry _Z9init_raysv()
{
	.reg .b16 	%rs<2>;
	.reg .b32 	%r<15>;
	.reg .b32 	%f<5>;
	.reg .b64 	%rd<10>;

	mov.u32 	%r1, %tid.x;
	mov.u32 	%r2, %ctaid.x;
	mov.u32 	%r3, %ntid.x;
	mad.lo.s32 	%r4, %r2, %r3, %r1;
	shr.s32 	%r5, %r4, 31;
	shr.u32 	%r6, %r5, 23;
	add.s32 	%r7, %r4, %r6;
	and.b32  	%r8, %r7, -512;
	sub.s32 	%r9, %r4, %r8;
	add.s32 	%r10, %r9, -256;
	shr.s32 	%r11, %r7, 9;
	add.s32 	%r12, %r11, -256;
	cvt.rn.f32.s32 	%f1, %r10;
	cvt.rn.f32.s32 	%f2, %r12;
	mul.f32 	%f3, %f1, 0f3CA3D70A;
	mul.f32 	%f4, %f2, 0f3CA3D70A;
	mul.wide.s32 	%rd1, %r4, 12;
	mov.u64 	%rd2, device_color_buffer;
	add.s64 	%rd3, %rd2, %rd1;
	mov.b32 	%r13, 0;
	st.global.u32 	[%rd3], %r13;
	st.global.u32 	[%rd3+4], %r13;
	st.global.u32 	[%rd3+8], %r13;
	mul.wide.s32 	%rd4, %r4, 4;
	mov.u64 	%rd5, max_brightness_buffer;
	add.s64 	%rd6, %rd5, %rd4;
	st.global.u32 	[%rd6], %r13;
	mul.wide.s32 	%rd7, %r4, 48;
	mov.u64 	%rd8, rays;
	add.s64 	%rd9, %rd8, %rd7;
	st.global.f32 	[%rd9], %f1;
	st.global.f32 	[%rd9+4], %f2;
	st.global.u32 	[%rd9+8], %r13;
	st.global.f32 	[%rd9+12], %f3;
	st.global.f32 	[%rd9+16], %f4;
	mov.b32 	%r14, 1065353216;
	st.global.u32 	[%rd9+20], %r14;
	mov.b16 	%rs1, 0;
	st.global.u8 	[%rd9+45], %rs1;
	ret;

}
	// .globl	_Z9init_cube6float3fifffff
.visible .entry _Z9init_cube6float3fifffff(
	.param .align 4 .b8 _Z9init_cube6float3fifffff_param_0[12],
	.param .f32 _Z9init_cube6float3fifffff_param_1,
	.param .u32 _Z9init_cube6float3fifffff_param_2,
	.param .f32 _Z9init_cube6float3fifffff_param_3,
	.param .f32 _Z9init_cube6float3fifffff_param_4,
	.param .f32 _Z9init_cube6float3fifffff_param_5,
	.param .f32 _Z9init_cube6float3fifffff_param_6,
	.param .f32 _Z9init_cube6float3fifffff_param_7
)
{
	.reg .b16 	%rs<2>;
	.reg .b32 	%r<2>;
	.reg .b32 	%f<149>;
	.reg .b64 	%rd<7>;

	ld.param.f32 	%f1, [_Z9init_cube6float3fifffff_param_0+8];
	ld.param.f32 	%f2, [_Z9init_cube6float3fifffff_param_0+4];
	ld.param.f32 	%f3, [_Z9init_cube6float3fifffff_param_0];
	ld.param.f32 	%f4, [_Z9init_cube6float3fifffff_param_1];
	ld.param.u32 	%r1, [_Z9init_cube6float3fifffff_param_2];
	ld.param.f32 	%f5, [_Z9init_cube6float3fifffff_param_3];
	ld.param.f32 	%f6, [_Z9init_cube6float3fifffff_param_4];
	ld.param.f32 	%f7, [_Z9init_cube6float3fifffff_param_5];
	ld.param.f32 	%f8, [_Z9init_cube6float3fifffff_param_6];
	ld.param.f32 	%f9, [_Z9init_cube6float3fifffff_param_7];
	add.f32 	%f10, %f3, %f4;
	sub.f32 	%f11, %f2, %f4;
	sub.f32 	%f12, %f1, %f4;
	sub.f32 	%f13, %f3, %f3;
	sub.f32 	%f14, %f2, %f11;
	sub.f32 	%f15, %f1, %f1;
	sub.f32 	%f16, %f3, %f10;
	sub.f32 	%f17, %f2, %f2;
	mul.f32 	%f18, %f15, %f14;
	mul.f32 	%f19, %f15, %f17;
	sub.f32 	%f20, %f18, %f19;
	mul.f32 	%f21, %f13, %f15;
	mul.f32 	%f22, %f15, %f16;
	sub.f32 	%f23, %f21, %f22;
	mul.f32 	%f24, %f13, %f17;
	mul.f32 	%f25, %f14, %f16;
	sub.f32 	%f26, %f24, %f25;
	sub.f32 	%f27, %f11, %f2;
	sub.f32 	%f28, %f10, %f3;
	mul.f32 	%f29, %f27, %f27;
	fma.rn.f32 	%f30, %f13, %f13, %f29;
	mul.f32 	%f31, %f15, %f15;
	add.f32 	%f32, %f31, %f30;
	mul.f32 	%f33, %f17, %f27;
	fma.rn.f32 	%f34, %f13, %f28, %f33;
	add.f32 	%f35, %f31, %f34;
	mul.f32 	%f36, %f17, %f17;
	fma.rn.f32 	%f37, %f28, %f28, %f36;
	add.f32 	%f38, %f31, %f37;
	mul.wide.s32 	%rd1, %r1, 88;
	mov.u64 	%rd2, triangles;
	add.s64 	%rd3, %rd2, %rd1;
	st.global.f32 	[%rd3], %f3;
	st.global.f32 	[%rd3+4], %f2;
	st.global.f32 	[%rd3+8], %f1;
	st.global.f32 	[%rd3+12], %f3;
	st.global.f32 	[%rd3+16], %f11;
	st.global.f32 	[%rd3+20], %f1;
	st.global.f32 	[%rd3+24], %f10;
	st.global.f32 	[%rd3+28], %f2;
	st.global.f32 	[%rd3+32], %f1;
	st.global.f32 	[%rd3+36], %f20;
	st.global.f32 	[%rd3+40], %f23;
	st.global.f32 	[%rd3+44], %f26;
	st.global.f32 	[%rd3+48], %f13;
	st.global.f32 	[%rd3+52], %f27;
	st.global.f32 	[%rd3+56], %f15;
	st.global.f32 	[%rd3+60], %f28;
	st.global.f32 	[%rd3+64], %f17;
	st.global.f32 	[%rd3+68], %f15;
	st.global.f32 	[%rd3+72], %f32;
	st.global.f32 	[%rd3+76], %f35;
	st.global.f32 	[%rd3+80], %f38;
	mov.b16 	%rs1, 0;
	st.global.u8 	[%rd3+84], %rs1;
	sub.f32 	%f39, %f10, %f10;
	sub.f32 	%f40, %f18, %f18;
	mul.f32 	%f41, %f15, %f28;
	mul.f32 	%f42, %f15, %f39;
	sub.f32 	%f43, %f41, %f42;
	mul.f32 	%f44, %f28, %f14;
	mul.f32 	%f45, %f14, %f39;
	sub.f32 	%f46, %f44, %f45;
	fma.rn.f32 	%f47, %f16, %f16, %f29;
	add.f32 	%f48, %f31, %f47;
	fma.rn.f32 	%f49, %f39, %f16, %f29;
	add.f32 	%f50, %f31, %f49;
	fma.rn.f32 	%f51, %f39, %f39, %f29;
	add.f32 	%f52, %f31, %f51;
	st.global.f32 	[%rd3+88], %f10;
	st.global.f32 	[%rd3+92], %f2;
	st.global.f32 	[%rd3+96], %f1;
	st.global.f32 	[%rd3+100], %f3;
	st.global.f32 	[%rd3+104], %f11;
	st.global.f32 	[%rd3+108], %f1;
	st.global.f32 	[%rd3+112], %f10;
	st.global.f32 	[%rd3+116], %f11;
	st.global.f32 	[%rd3+120], %f1;
	st.global.f32 	[%rd3+124], %f40;
	st.global.f32 	[%rd3+128], %f43;
	st.global.f32 	[%rd3+132], %f46;
	st.global.f32 	[%rd3+136], %f16;
	st.global.f32 	[%rd3+140], %f27;
	st.global.f32 	[%rd3+144], %f15;
	st.global.f32 	[%rd3+148], %f39;
	st.global.f32 	[%rd3+152], %f27;
	st.global.f32 	[%rd3+156], %f15;
	st.global.f32 	[%rd3+160], %f48;
	st.global.f32 	[%rd3+164], %f50;
	st.global.f32 	[%rd3+168], %f52;
	st.global.u8 	[%rd3+172], %rs1;
	sub.f32 	%f53, %f12, %f12;
	mul.f32 	%f54, %f17, %f53;
	mul.f32 	%f55, %f53, %f14;
	sub.f32 	%f56, %f54, %f55;
	mul.f32 	%f57, %f16, %f53;
	mul.f32 	%f58, %f13, %f53;
	sub.f32 	%f59, %f57, %f58;
	sub.f32 	%f60, %f25, %f24;
	mul.f32 	%f61, %f53, %f53;
	add.f32 	%f62, %f61, %f37;
	add.f32 	%f63, %f61, %f34;
	add.f32 	%f64, %f61, %f30;
	st.global.f32 	[%rd3+176], %f3;
	st.global.f32 	[%rd3+180], %f2;
	st.global.f32 	[%rd3+184], %f12;
	st.global.f32 	[%rd3+188], %f10;
	st.global.f32 	[%rd3+192], %f2;
	st.global.f32 	[%rd3+196], %f12;
	st.global.f32 	[%rd3+200], %f3;
	st.global.f32 	[%rd3+204], %f11;
	st.global.f32 	[%rd3+208], %f12;
	st.global.f32 	[%rd3+212], %f56;
	st.global.f32 	[%rd3+216], %f59;
	st.global.f32 	[%rd3+220], %f60;
	st.global.f32 	[%rd3+224], %f28;
	st.global.f32 	[%rd3+228], %f17;
	st.global.f32 	[%rd3+232], %f53;
	st.global.f32 	[%rd3+236], %f13;
	st.global.f32 	[%rd3+240], %f27;
	st.global.f32 	[%rd3+244], %f53;
	st.global.f32 	[%rd3+248], %f62;
	st.global.f32 	[%rd3+252], %f63;
	st.global.f32 	[%rd3+256], %f64;
	st.global.u8 	[%rd3+260], %rs1;
	sub.f32 	%f65, %f55, %f55;
	mul.f32 	%f66, %f39, %f53;
	mul.f32 	%f67, %f53, %f28;
	sub.f32 	%f68, %f66, %f67;
	sub.f32 	%f69, %f45, %f44;
	add.f32 	%f70, %f61, %f51;
	add.f32 	%f71, %f61, %f49;
	add.f32 	%f72, %f61, %f47;
	st.global.f32 	[%rd3+264], %f10;
	st.global.f32 	[%rd3+268], %f2;
	st.global.f32 	[%rd3+272], %f12;
	st.global.f32 	[%rd3+276], %f10;
	st.global.f32 	[%rd3+280], %f11;
	st.global.f32 	[%rd3+284], %f12;
	st.global.f32 	[%rd3+288], %f3;
	st.global.f32 	[%rd3+292], %f11;
	st.global.f32 	[%rd3+296], %f12;
	st.global.f32 	[%rd3+300], %f65;
	st.global.f32 	[%rd3+304], %f68;
	st.global.f32 	[%rd3+308], %f69;
	st.global.f32 	[%rd3+312], %f39;
	st.global.f32 	[%rd3+316], %f27;
	st.global.f32 	[%rd3+320], %f53;
	st.global.f32 	[%rd3+324], %f16;
	st.global.f32 	[%rd3+328], %f27;
	st.global.f32 	[%rd3+332], %f53;
	st.global.f32 	[%rd3+336], %f70;
	st.global.f32 	[%rd3+340], %f71;
	st.global.f32 	[%rd3+344], %f72;
	st.global.u8 	[%rd3+348], %rs1;
	sub.f32 	%f73, %f1, %f12;
	mul.f32 	%f74, %f73, %f14;
	sub.f32 	%f75, %f19, %f74;
	mul.f32 	%f76, %f13, %f73;
	sub.f32 	%f77, %f21, %f76;
	mul.f32 	%f78, %f13, %f14;
	sub.f32 	%f79, %f78, %f24;
	sub.f32 	%f80, %f12, %f1;
	fma.rn.f32 	%f81, %f13, %f13, %f36;
	mul.f32 	%f82, %f80, %f80;
	add.f32 	%f83, %f81, %f82;
	fma.rn.f32 	%f84, %f13, %f13, %f33;
	fma.rn.f32 	%f85, %f15, %f80, %f84;
	st.global.f32 	[%rd3+352], %f3;
	st.global.f32 	[%rd3+356], %f2;
	st.global.f32 	[%rd3+360], %f1;
	st.global.f32 	[%rd3+364], %f3;
	st.global.f32 	[%rd3+368], %f2;
	st.global.f32 	[%rd3+372], %f12;
	st.global.f32 	[%rd3+376], %f3;
	st.global.f32 	[%rd3+380], %f11;
	st.global.f32 	[%rd3+384], %f1;
	st.global.f32 	[%rd3+388], %f75;
	st.global.f32 	[%rd3+392], %f77;
	st.global.f32 	[%rd3+396], %f79;
	st.global.f32 	[%rd3+400], %f13;
	st.global.f32 	[%rd3+404], %f17;
	st.global.f32 	[%rd3+408], %f80;
	st.global.f32 	[%rd3+412], %f13;
	st.global.f32 	[%rd3+416], %f27;
	st.global.f32 	[%rd3+420], %f15;
	st.global.f32 	[%rd3+424], %f83;
	st.global.f32 	[%rd3+428], %f85;
	st.global.f32 	[%rd3+432], %f32;
	st.global.u8 	[%rd3+436], %rs1;
	mul.f32 	%f86, %f14, %f80;
	sub.f32 	%f87, %f86, %f55;
	mul.f32 	%f88, %f13, %f80;
	sub.f32 	%f89, %f88, %f58;
	sub.f32 	%f90, %f78, %f78;
	fma.rn.f32 	%f91, %f73, %f53, %f30;
	fma.rn.f32 	%f92, %f73, %f73, %f30;
	st.global.f32 	[%rd3+440], %f3;
	st.global.f32 	[%rd3+444], %f2;
	st.global.f32 	[%rd3+448], %f12;
	st.global.f32 	[%rd3+452], %f3;
	st.global.f32 	[%rd3+456], %f11;
	st.global.f32 	[%rd3+460], %f12;
	st.global.f32 	[%rd3+464], %f3;
	st.global.f32 	[%rd3+468], %f11;
	st.global.f32 	[%rd3+472], %f1;
	st.global.f32 	[%rd3+476], %f87;
	st.global.f32 	[%rd3+480], %f89;
	st.global.f32 	[%rd3+484], %f90;
	st.global.f32 	[%rd3+488], %f13;
	st.global.f32 	[%rd3+492], %f27;
	st.global.f32 	[%rd3+496], %f53;
	st.global.f32 	[%rd3+500], %f13;
	st.global.f32 	[%rd3+504], %f27;
	st.global.f32 	[%rd3+508], %f73;
	st.global.f32 	[%rd3+512], %f64;
	st.global.f32 	[%rd3+516], %f91;
	st.global.f32 	[%rd3+520], %f92;
	st.global.u8 	[%rd3+524], %rs1;
	sub.f32 	%f93, %f74, %f19;
	mul.f32 	%f94, %f39, %f73;
	sub.f32 	%f95, %f94, %f42;
	mul.f32 	%f96, %f17, %f39;
	sub.f32 	%f97, %f96, %f45;
	fma.rn.f32 	%f98, %f39, %f39, %f33;
	fma.rn.f32 	%f99, %f15, %f80, %f98;
	fma.rn.f32 	%f100, %f39, %f39, %f36;
	add.f32 	%f101, %f82, %f100;
	st.global.f32 	[%rd3+528], %f10;
	st.global.f32 	[%rd3+532], %f2;
	st.global.f32 	[%rd3+536], %f1;
	st.global.f32 	[%rd3+540], %f10;
	st.global.f32 	[%rd3+544], %f11;
	st.global.f32 	[%rd3+548], %f1;
	st.global.f32 	[%rd3+552], %f10;
	st.global.f32 	[%rd3+556], %f2;
	st.global.f32 	[%rd3+560], %f12;
	st.global.f32 	[%rd3+564], %f93;
	st.global.f32 	[%rd3+568], %f95;
	st.global.f32 	[%rd3+572], %f97;
	st.global.f32 	[%rd3+576], %f39;
	st.global.f32 	[%rd3+580], %f27;
	st.global.f32 	[%rd3+584], %f15;
	st.global.f32 	[%rd3+588], %f39;
	st.global.f32 	[%rd3+592], %f17;
	st.global.f32 	[%rd3+596], %f80;
	st.global.f32 	[%rd3+600], %f52;
	st.global.f32 	[%rd3+604], %f99;
	st.global.f32 	[%rd3+608], %f101;
	st.global.u8 	[%rd3+612], %rs1;
	sub.f32 	%f102, %f55, %f86;
	mul.f32 	%f103, %f80, %f39;
	sub.f32 	%f104, %f66, %f103;
	sub.f32 	%f105, %f45, %f45;
	fma.rn.f32 	%f106, %f73, %f73, %f51;
	fma.rn.f32 	%f107, %f73, %f53, %f51;
	st.global.f32 	[%rd3+616], %f10;
	st.global.f32 	[%rd3+620], %f2;
	st.global.f32 	[%rd3+624], %f12;
	st.global.f32 	[%rd3+628], %f10;
	st.global.f32 	[%rd3+632], %f11;
	st.global.f32 	[%rd3+636], %f1;
	st.global.f32 	[%rd3+640], %f10;
	st.global.f32 	[%rd3+644], %f11;
	st.global.f32 	[%rd3+648], %f12;
	st.global.f32 	[%rd3+652], %f102;
	st.global.f32 	[%rd3+656], %f104;
	st.global.f32 	[%rd3+660], %f105;
	st.global.f32 	[%rd3+664], %f39;
	st.global.f32 	[%rd3+668], %f27;
	st.global.f32 	[%rd3+672], %f73;
	st.global.f32 	[%rd3+676], %f39;
	st.global.f32 	[%rd3+680], %f27;
	st.global.f32 	[%rd3+684], %f53;
	st.global.f32 	[%rd3+688], %f106;
	st.global.f32 	[%rd3+692], %f107;
	st.global.f32 	[%rd3+696], %f70;
	st.global.u8 	[%rd3+700], %rs1;
	mul.f32 	%f108, %f17, %f73;
	sub.f32 	%f109, %f108, %f19;
	mul.f32 	%f110, %f16, %f73;
	sub.f32 	%f111, %f110, %f21;
	mul.f32 	%f112, %f17, %f16;
	sub.f32 	%f113, %f112, %f24;
	fma.rn.f32 	%f114, %f13, %f28, %f36;
	fma.rn.f32 	%f115, %f15, %f80, %f114;
	st.global.f32 	[%rd3+704], %f3;
	st.global.f32 	[%rd3+708], %f2;
	st.global.f32 	[%rd3+712], %f1;
	st.global.f32 	[%rd3+716], %f10;
	st.global.f32 	[%rd3+720], %f2;
	st.global.f32 	[%rd3+724], %f1;
	st.global.f32 	[%rd3+728], %f3;
	st.global.f32 	[%rd3+732], %f2;
	st.global.f32 	[%rd3+736], %f12;
	st.global.f32 	[%rd3+740], %f109;
	st.global.f32 	[%rd3+744], %f111;
	st.global.f32 	[%rd3+748], %f113;
	st.global.f32 	[%rd3+752], %f28;
	st.global.f32 	[%rd3+756], %f17;
	st.global.f32 	[%rd3+760], %f15;
	st.global.f32 	[%rd3+764], %f13;
	st.global.f32 	[%rd3+768], %f17;
	st.global.f32 	[%rd3+772], %f80;
	st.global.f32 	[%rd3+776], %f38;
	st.global.f32 	[%rd3+780], %f115;
	st.global.f32 	[%rd3+784], %f83;
	st.global.u8 	[%rd3+788], %rs1;
	sub.f32 	%f116, %f108, %f108;
	mul.f32 	%f117, %f73, %f28;
	sub.f32 	%f118, %f94, %f117;
	mul.f32 	%f119, %f17, %f28;
	sub.f32 	%f120, %f96, %f119;
	fma.rn.f32 	%f121, %f39, %f16, %f36;
	add.f32 	%f122, %f82, %f121;
	fma.rn.f32 	%f123, %f16, %f16, %f36;
	add.f32 	%f124, %f82, %f123;
	st.global.f32 	[%rd3+792], %f10;
	st.global.f32 	[%rd3+796], %f2;
	st.global.f32 	[%rd3+800], %f1;
	st.global.f32 	[%rd3+804], %f10;
	st.global.f32 	[%rd3+808], %f2;
	st.global.f32 	[%rd3+812], %f12;
	st.global.f32 	[%rd3+816], %f3;
	st.global.f32 	[%rd3+820], %f2;
	st.global.f32 	[%rd3+824], %f12;
	st.global.f32 	[%rd3+828], %f116;
	st.global.f32 	[%rd3+832], %f118;
	st.global.f32 	[%rd3+836], %f120;
	st.global.f32 	[%rd3+840], %f39;
	st.global.f32 	[%rd3+844], %f17;
	st.global.f32 	[%rd3+848], %f80;
	st.global.f32 	[%rd3+852], %f16;
	st.global.f32 	[%rd3+856], %f17;
	st.global.f32 	[%rd3+860], %f80;
	st.global.f32 	[%rd3+864], %f101;
	st.global.f32 	[%rd3+868], %f122;
	st.global.f32 	[%rd3+872], %f124;
	st.global.u8 	[%rd3+876], %rs1;
	sub.f32 	%f125, %f11, %f11;
	mul.f32 	%f126, %f15, %f125;
	mul.f32 	%f127, %f73, %f125;
	sub.f32 	%f128, %f126, %f127;
	sub.f32 	%f129, %f21, %f110;
	mul.f32 	%f130, %f13, %f125;
	mul.f32 	%f131, %f125, %f16;
	sub.f32 	%f132, %f130, %f131;
	mul.f32 	%f133, %f125, %f125;
	fma.rn.f32 	%f134, %f13, %f13, %f133;
	add.f32 	%f135, %f82, %f134;
	fma.rn.f32 	%f136, %f13, %f28, %f133;
	fma.rn.f32 	%f137, %f15, %f80, %f136;
	fma.rn.f32 	%f138, %f28, %f28, %f133;
	add.f32 	%f139, %f31, %f138;
	st.global.f32 	[%rd3+880], %f3;
	st.global.f32 	[%rd3+884], %f11;
	st.global.f32 	[%rd3+888], %f1;
	st.global.f32 	[%rd3+892], %f3;
	st.global.f32 	[%rd3+896], %f11;
	st.global.f32 	[%rd3+900], %f12;
	st.global.f32 	[%rd3+904], %f10;
	st.global.f32 	[%rd3+908], %f11;
	st.global.f32 	[%rd3+912], %f1;
	st.global.f32 	[%rd3+916], %f128;
	st.global.f32 	[%rd3+920], %f129;
	st.global.f32 	[%rd3+924], %f132;
	st.global.f32 	[%rd3+928], %f13;
	st.global.f32 	[%rd3+932], %f125;
	st.global.f32 	[%rd3+936], %f80;
	st.global.f32 	[%rd3+940], %f28;
	st.global.f32 	[%rd3+944], %f125;
	st.global.f32 	[%rd3+948], %f15;
	st.global.f32 	[%rd3+952], %f135;
	st.global.f32 	[%rd3+956], %f137;
	st.global.f32 	[%rd3+960], %f139;
	st.global.u8 	[%rd3+964], %rs1;
	mul.f32 	%f140, %f125, %f80;
	mul.f32 	%f141, %f53, %f125;
	sub.f32 	%f142, %f140, %f141;
	mul.f32 	%f143, %f16, %f80;
	sub.f32 	%f144, %f143, %f57;
	sub.f32 	%f145, %f131, %f131;
	add.f32 	%f146, %f61, %f138;
	fma.rn.f32 	%f147, %f73, %f53, %f138;
	fma.rn.f32 	%f148, %f73, %f73, %f138;
	st.global.f32 	[%rd3+968], %f3;
	st.global.f32 	[%rd3+972], %f11;
	st.global.f32 	[%rd3+976], %f12;
	st.global.f32 	[%rd3+980], %f10;
	st.global.f32 	[%rd3+984], %f11;
	st.global.f32 	[%rd3+988], %f12;
	st.global.f32 	[%rd3+992], %f10;
	st.global.f32 	[%rd3+996], %f11;
	st.global.f32 	[%rd3+1000], %f1;
	st.global.f32 	[%rd3+1004], %f142;
	st.global.f32 	[%rd3+1008], %f144;
	st.global.f32 	[%rd3+1012], %f145;
	st.global.f32 	[%rd3+1016], %f28;
	st.global.f32 	[%rd3+1020], %f125;
	st.global.f32 	[%rd3+1024], %f53;
	st.global.f32 	[%rd3+1028], %f28;
	st.global.f32 	[%rd3+1032], %f125;
	st.global.f32 	[%rd3+1036], %f73;
	st.global.f32 	[%rd3+1040], %f146;
	st.global.f32 	[%rd3+1044], %f147;
	st.global.f32 	[%rd3+1048], %f148;
	st.global.u8 	[%rd3+1052], %rs1;
	mul.wide.s32 	%rd4, %r1, 20;
	mov.u64 	%rd5, triangle_materials;
	add.s64 	%rd6, %rd5, %rd4;
	st.global.f32 	[%rd6], %f5;
	st.global.f32 	[%rd6+4], %f6;
	st.global.f32 	[%rd6+8], %f7;
	st.global.f32 	[%rd6+12], %f8;
	st.global.f32 	[%rd6+16], %f9;
	st.global.f32 	[%rd6+20], %f5;
	st.global.f32 	[%rd6+24], %f6;
	st.global.f32 	[%rd6+28], %f7;
	st.global.f32 	[%rd6+32], %f8;
	st.global.f32 	[%rd6+36], %f9;
	st.global.f32 	[%rd6+40], %f5;
	st.global.f32 	[%rd6+44], %f6;
	st.global.f32 	[%rd6+48], %f7;
	st.global.f32 	[%rd6+52], %f8;
	st.global.f32 	[%rd6+56], %f9;
	st.global.f32 	[%rd6+60], %f5;
	st.global.f32 	[%rd6+64], %f6;
	st.global.f32 	[%rd6+68], %f7;
	st.global.f32 	[%rd6+72], %f8;
	st.global.f32 	[%rd6+76], %f9;
	st.global.f32 	[%rd6+80], %f5;
	st.global.f32 	[%rd6+84], %f6;
	st.global.f32 	[%rd6+88], %f7;
	st.global.f32 	[%rd6+92], %f8;
	st.global.f32 	[%rd6+96], %f9;
	st.global.f32 	[%rd6+100], %f5;
	st.global.f32 	[%rd6+104], %f6;
	st.global.f32 	[%rd6+108], %f7;
	st.global.f32 	[%rd6+112], %f8;
	st.global.f32 	[%rd6+116], %f9;
	st.global.f32 	[%rd6+120], %f5;
	st.global.f32 	[%rd6+124], %f6;
	st.global.f32 	[%rd6+128], %f7;
	st.global.f32 	[%rd6+132], %f8;
	st.global.f32 	[%rd6+136], %f9;
	st.global.f32 	[%rd6+140], %f5;
	st.global.f32 	[%rd6+144], %f6;
	st.global.f32 	[%rd6+148], %f7;
	st.global.f32 	[%rd6+152], %f8;
	st.global.f32 	[%rd6+156], %f9;
	st.global.f32 	[%rd6+160], %f5;
	st.global.f32 	[%rd6+164], %f6;
	st.global.f32 	[%rd6+168], %f7;
	st.global.f32 	[%rd6+172], %f8;
	st.global.f32 	[%rd6+176], %f9;
	st.global.f32 	[%rd6+180], %f5;
	st.global.f32 	[%rd6+184], %f6;
	st.global.f32 	[%rd6+188], %f7;
	st.global.f32 	[%rd6+192], %f8;
	st.global.f32 	[%rd6+196], %f9;
	st.global.f32 	[%rd6+200], %f5;
	st.global.f32 	[%rd6+204], %f6;
	st.global.f32 	[%rd6+208], %f7;
	st.global.f32 	[%rd6+212], %f8;
	st.global.f32 	[%rd6+216], %f9;
	st.global.f32 	[%rd6+220], %f5;
	st.global.f32 	[%rd6+224], %f6;
	st.global.f32 	[%rd6+228], %f7;
	st.global.f32 	[%rd6+232], %f8;
	st.global.f32 	[%rd6+236], %f9;
	ret;

}
	// .globl	_Z19set_triangle_kernel6float3S_S_ifffff
.visible .entry _Z19set_triangle_kernel6float3S_S_ifffff(
	.param .align 4 .b8 _Z19set_triangle_kernel6float3S_S_ifffff_param_0[12],
	.param .align 4 .b8 _Z19set_triangle_kernel6float3S_S_ifffff_param_1[12],
	.param .align 4 .b8 _Z19set_triangle_kernel6float3S_S_ifffff_param_2[12],
	.param .u32 _Z19set_triangle_kernel6float3S_S_ifffff_param_3,
	.param .f32 _Z19set_triangle_kernel6float3S_S_ifffff_param_4,
	.param .f32 _Z19set_triangle_kernel6float3S_S_ifffff_param_5,
	.param .f32 _Z19set_triangle_kernel6float3S_S_ifffff_param_6,
	.param .f32 _Z19set_triangle_kernel6float3S_S_ifffff_param_7,
	.param .f32 _Z19set_triangle_kernel6float3S_S_ifffff_param_8
)
{
	.reg .b16 	%rs<2>;
	.reg .b32 	%r<2>;
	.reg .b32 	%f<45>;
	.reg .b64 	%rd<7>;

	ld.param.f32 	%f1, [_Z19set_triangle_kernel6float3S_S_ifffff_param_2+8];
	ld.param.f32 	%f2, [_Z19set_triangle_kernel6float3S_S_ifffff_param_2+4];
	ld.param.f32 	%f3, [_Z19set_triangle_kernel6float3S_S_ifffff_param_2];
	ld.param.f32 	%f4, [_Z19set_triangle_kernel6float3S_S_ifffff_param_1+8];
	ld.param.f32 	%f5, [_Z19set_triangle_kernel6float3S_S_ifffff_param_0+8];
	ld.param.f32 	%f6, [_Z19set_triangle_kernel6float3S_S_ifffff_param_1+4];
	ld.param.f32 	%f7, [_Z19set_triangle_kernel6float3S_S_ifffff_param_0+4];
	ld.param.f32 	%f8, [_Z19set_triangle_kernel6float3S_S_ifffff_param_1];
	ld.param.f32 	%f9, [_Z19set_triangle_kernel6float3S_S_ifffff_param_0];
	ld.param.u32 	%r1, [_Z19set_triangle_kernel6float3S_S_ifffff_param_3];
	ld.param.f32 	%f10, [_Z19set_triangle_kernel6float3S_S_ifffff_param_4];
	ld.param.f32 	%f11, [_Z19set_triangle_kernel6float3S_S_ifffff_param_5];
	ld.param.f32 	%f12, [_Z19set_triangle_kernel6float3S_S_ifffff_param_6];
	ld.param.f32 	%f13, [_Z19set_triangle_kernel6float3S_S_ifffff_param_7];
	ld.param.f32 	%f14, [_Z19set_triangle_kernel6float3S_S_ifffff_param_8];
	sub.f32 	%f15, %f9, %f8;
	sub.f32 	%f16, %f7, %f6;
	sub.f32 	%f17, %f5, %f4;
	sub.f32 	%f18, %f9, %f3;
	sub.f32 	%f19, %f7, %f2;
	sub.f32 	%f20, %f5, %f1;
	mul.f32 	%f21, %f16, %f20;
	mul.f32 	%f22, %f17, %f19;
	sub.f32 	%f23, %f21, %f22;
	mul.f32 	%f24, %f15, %f20;
	mul.f32 	%f25, %f17, %f18;
	sub.f32 	%f26, %f24, %f25;
	mul.f32 	%f27, %f15, %f19;
	mul.f32 	%f28, %f16, %f18;
	sub.f32 	%f29, %f27, %f28;
	sub.f32 	%f30, %f8, %f9;
	sub.f32 	%f31, %f6, %f7;
	sub.f32 	%f32, %f4, %f5;
	sub.f32 	%f33, %f3, %f9;
	sub.f32 	%f34, %f2, %f7;
	sub.f32 	%f35, %f1, %f5;
	mul.f32 	%f36, %f31, %f31;
	fma.rn.f32 	%f37, %f30, %f30, %f36;
	fma.rn.f32 	%f38, %f32, %f32, %f37;
	mul.f32 	%f39, %f31, %f34;
	fma.rn.f32 	%f40, %f30, %f33, %f39;
	fma.rn.f32 	%f41, %f32, %f35, %f40;
	mul.f32 	%f42, %f34, %f34;
	fma.rn.f32 	%f43, %f33, %f33, %f42;
	fma.rn.f32 	%f44, %f35, %f35, %f43;
	mul.wide.s32 	%rd1, %r1, 88;
	mov.u64 	%rd2, triangles;
	add.s64 	%rd3, %rd2, %rd1;
	st.global.f32 	[%rd3], %f9;
	st.global.f32 	[%rd3+4], %f7;
	st.global.f32 	[%rd3+8], %f5;
	st.global.f32 	[%rd3+12], %f8;
	st.global.f32 	[%rd3+16], %f6;
	st.global.f32 	[%rd3+20], %f4;
	st.global.f32 	[%rd3+24], %f3;
	st.global.f32 	[%rd3+28], %f2;
	st.global.f32 	[%rd3+32], %f1;
	st.global.f32 	[%rd3+36], %f23;
	st.global.f32 	[%rd3+40], %f26;
	st.global.f32 	[%rd3+44], %f29;
	st.global.f32 	[%rd3+48], %f30;
	st.global.f32 	[%rd3+52], %f31;
	st.global.f32 	[%rd3+56], %f32;
	st.global.f32 	[%rd3+60], %f33;
	st.global.f32 	[%rd3+64], %f34;
	st.global.f32 	[%rd3+68], %f35;
	st.global.f32 	[%rd3+72], %f38;
	st.global.f32 	[%rd3+76], %f41;
	st.global.f32 	[%rd3+80], %f44;
	mov.b16 	%rs1, 0;
	st.global.u8 	[%rd3+84], %rs1;
	mul.wide.s32 	%rd4, %r1, 20;
	mov.u64 	%rd5, triangle_materials;
	add.s64 	%rd6, %rd5, %rd4;
	st.global.f32 	[%rd6], %f10;
	st.global.f32 	[%rd6+4], %f11;
	st.global.f32 	[%rd6+8], %f12;
	st.global.f32 	[%rd6+12], %f13;
	st.global.f32 	[%rd6+16], %f14;
	ret;

}
	// .globl	_Z16set_plane_kernel6float3S_S_ifffff
.visible .entry _Z16set_plane_kernel6float3S_S_ifffff(
	.param .align 4 .b8 _Z16set_plane_kernel6float3S_S_ifffff_param_0[12],
	.param .align 4 .b8 _Z16set_plane_kernel6float3S_S_ifffff_param_1[12],
	.param .align 4 .b8 _Z16set_plane_kernel6float3S_S_ifffff_param_2[12],
	.param .u32 _Z16set_plane_kernel6float3S_S_ifffff_param_3,
	.param .f32 _Z16set_plane_kernel6float3S_S_ifffff_param_4,
	.param .f32 _Z16set_plane_kernel6float3S_S_ifffff_param_5,
	.param .f32 _Z16set_plane_kernel6float3S_S_ifffff_param_6,
	.param .f32 _Z16set_plane_kernel6float3S_S_ifffff_param_7,
	.param .f32 _Z16set_plane_kernel6float3S_S_ifffff_param_8
)
{
	.reg .b32 	%r<2>;
	.reg .b32 	%f<6>;
	.reg .b64 	%rd<4>;

	ld.param.u32 	%r1, [_Z16set_plane_kernel6float3S_S_ifffff_param_3];
	ld.param.f32 	%f1, [_Z16set_plane_kernel6float3S_S_ifffff_param_4];
	ld.param.f32 	%f2, [_Z16set_plane_kernel6float3S_S_ifffff_param_5];
	ld.param.f32 	%f3, [_Z16set_plane_kernel6float3S_S_ifffff_param_6];
	ld.param.f32 	%f4, [_Z16set_plane_kernel6float3S_S_ifffff_param_7];
	ld.param.f32 	%f5, [_Z16set_plane_kernel6float3S_S_ifffff_param_8];
	mul.wide.s32 	%rd1, %r1, 20;
	mov.u64 	%rd2, triangle_materials;
	add.s64 	%rd3, %rd2, %rd1;
	st.global.f32 	[%rd3], %f1;
	st.global.f32 	[%rd3+4], %f2;
	st.global.f32 	[%rd3+8], %f3;
	st.global.f32 	[%rd3+12], %f4;
	st.global.f32 	[%rd3+16], %f5;
	ret;

}
	// .globl	_Z12bounceKernelv
.visible .entry _Z12bounceKernelv()
{
	.reg .pred 	%p<15>;
	.reg .b16 	%rs<24>;
	.reg .b32 	%r<63>;
	.reg .b32 	%f<205>;
	.reg .b64 	%rd<17>;

	mov.u32 	%r12, %tid.x;
	mov.u32 	%r13, %ctaid.x;
	mov.u32 	%r14, %ntid.x;
	mad.lo.s32 	%r1, %r13, %r14, %r12;
	mul.wide.s32 	%rd3, %r1, 48;
	mov.u64 	%rd4, rays;
	add.s64 	%rd1, %rd4, %rd3;
	ld.global.f32 	%f191, [%rd1+24];
	ld.global.f32 	%f192, [%rd1+28];
	ld.global.f32 	%f193, [%rd1+32];
	ld.global.v2.u8 	{%rs1, %rs2}, [%rd1+46];
	shr.s32 	%r15, %r1, 31;
	shr.u32 	%r16, %r15, 23;
	add.s32 	%r17, %r1, %r16;
	shr.s32 	%r18, %r17, 9;
	and.b32  	%r19, %r17, -512;
	sub.s32 	%r20, %r1, %r19;
	cvt.rn.f32.s32 	%f4, %r20;
	cvt.rn.f32.s32 	%f5, %r18;
	mov.b32 	%r58, 0;
	mov.u64 	%rd6, tempLoader;
	mul.wide.s32 	%rd14, %r1, 12;
	mov.u64 	%rd15, device_color_buffer;
	add.s64 	%rd16, %rd15, %rd14;
	mov.u64 	%rd9, triangles;
	mov.u64 	%rd12, triangle_materials;
$L__BB4_1:
	mul.f32 	%f202, %f5, 0f3CA3D70A;
	mul.f32 	%f201, %f4, 0f3CA3D70A;
	mul.lo.s32 	%r22, %r58, %r1;
	shl.b32 	%r23, %r22, 13;
	xor.b32  	%r24, %r23, %r22;
	shr.u32 	%r25, %r24, 17;
	xor.b32  	%r26, %r25, %r24;
	shl.b32 	%r27, %r26, 5;
	xor.b32  	%r28, %r27, %r26;
	mul.hi.u32 	%r29, %r28, -776530087;
	shr.u32 	%r30, %r29, 13;
	mul.lo.s32 	%r31, %r30, 10000;
	sub.s32 	%r32, %r28, %r31;
	cvt.rn.f32.u32 	%f71, %r32;
	div.rn.f32 	%f11, %f71, 0f461C4000;
	mul.lo.s32 	%r33, %r28, %r28;
	xor.b32  	%r34, %r33, %r28;
	mul.hi.u32 	%r35, %r34, -776530087;
	shr.u32 	%r36, %r35, 13;
	mul.lo.s32 	%r37, %r36, 10000;
	sub.s32 	%r38, %r34, %r37;
	cvt.rn.f32.u32 	%f72, %r38;
	div.rn.f32 	%f12, %f72, 0f461C4000;
	mul.lo.s32 	%r39, %r34, %r34;
	xor.b32  	%r40, %r39, %r34;
	mul.hi.u32 	%r41, %r40, -776530087;
	shr.u32 	%r42, %r41, 13;
	mul.lo.s32 	%r43, %r42, 10000;
	sub.s32 	%r44, %r40, %r43;
	cvt.rn.f32.u32 	%f73, %r44;
	div.rn.f32 	%f13, %f73, 0f461C4000;
	mul.hi.u32 	%r45, %r28, 274877907;
	shr.u32 	%r46, %r45, 6;
	mul.lo.s32 	%r47, %r46, 1000;
	sub.s32 	%r48, %r28, %r47;
	cvt.rn.f32.u32 	%f74, %r48;
	div.rn.f32 	%f14, %f74, 0f447A0000;
	mov.f32 	%f203, 0f3F800000;
	mov.b16 	%rs19, 0;
	mov.f32 	%f204, 0f00000000;
	mov.b32 	%r59, 0;
	mov.f32 	%f181, %f204;
	mov.f32 	%f182, %f5;
	mov.f32 	%f183, %f4;
	mov.f32 	%f197, %f204;
	mov.f32 	%f196, %f204;
	mov.f32 	%f195, %f204;
$L__BB4_2:
	bar.sync 	0;
	mov.f32 	%f194, 0fBF800000;
	mov.b32 	%r62, -1;
	mov.b16 	%rs21, 0;
	mov.b32 	%r60, 0;
$L__BB4_3:
	mul.wide.u32 	%rd5, %r60, 88;
	add.s64 	%rd7, %rd6, %rd5;
	add.s64 	%rd2, %rd7, 36;
	ld.const.f32 	%f32, [%rd7+36];
	ld.const.f32 	%f33, [%rd7+40];
	mul.f32 	%f76, %f202, %f33;
	fma.rn.f32 	%f77, %f201, %f32, %f76;
	ld.const.f32 	%f34, [%rd7+44];
	fma.rn.f32 	%f35, %f203, %f34, %f77;
	setp.eq.f32 	%p1, %f35, 0f00000000;
	@%p1 bra 	$L__BB4_8;
	ld.const.f32 	%f78, [%rd2+-36];
	sub.f32 	%f79, %f78, %f183;
	ld.const.f32 	%f80, [%rd2+-32];
	sub.f32 	%f81, %f80, %f182;
	ld.const.f32 	%f82, [%rd2+-28];
	sub.f32 	%f83, %f82, %f181;
	mul.f32 	%f84, %f81, %f33;
	fma.rn.f32 	%f85, %f79, %f32, %f84;
	fma.rn.f32 	%f86, %f83, %f34, %f85;
	div.approx.f32 	%f87, %f86, %f35;
	fma.rn.f32 	%f36, %f201, %f87, %f183;
	fma.rn.f32 	%f37, %f202, %f87, %f182;
	fma.rn.f32 	%f38, %f203, %f87, %f181;
	sub.f32 	%f39, %f36, %f183;
	sub.f32 	%f40, %f37, %f182;
	sub.f32 	%f41, %f38, %f181;
	sub.f32 	%f88, %f36, %f78;
	sub.f32 	%f89, %f37, %f80;
	sub.f32 	%f90, %f38, %f82;
	ld.const.f32 	%f91, [%rd2+12];
	ld.const.f32 	%f92, [%rd2+16];
	mul.f32 	%f93, %f89, %f92;
	fma.rn.f32 	%f94, %f88, %f91, %f93;
	ld.const.f32 	%f95, [%rd2+20];
	fma.rn.f32 	%f96, %f90, %f95, %f94;
	ld.const.f32 	%f97, [%rd2+24];
	ld.const.f32 	%f98, [%rd2+28];
	mul.f32 	%f99, %f89, %f98;
	fma.rn.f32 	%f100, %f88, %f97, %f99;
	ld.const.f32 	%f101, [%rd2+32];
	fma.rn.f32 	%f102, %f90, %f101, %f100;
	ld.const.f32 	%f103, [%rd2+44];
	mul.f32 	%f104, %f96, %f103;
	ld.const.f32 	%f105, [%rd2+40];
	mul.f32 	%f106, %f105, %f102;
	sub.f32 	%f107, %f104, %f106;
	ld.const.f32 	%f108, [%rd2+36];
	mul.f32 	%f109, %f108, %f103;
	mul.f32 	%f110, %f105, %f105;
	sub.f32 	%f111, %f109, %f110;
	mov.f32 	%f112, 0f3F800000;
	div.approx.f32 	%f113, %f112, %f111;
	mul.f32 	%f42, %f107, %f113;
	mul.f32 	%f114, %f102, %f108;
	mul.f32 	%f115, %f96, %f105;
	sub.f32 	%f116, %f114, %f115;
	mul.f32 	%f43, %f116, %f113;
	ld.const.u8 	%rs11, [%rd2+48];
	setp.ne.s16 	%p2, %rs11, 0;
	@%p2 bra 	$L__BB4_7;
	min.f32 	%f117, %f42, %f43;
	setp.lt.f32 	%p3, %f117, 0f00000000;
	add.f32 	%f118, %f42, %f43;
	setp.gt.f32 	%p4, %f118, 0f3F800000;
	or.pred  	%p5, %p3, %p4;
	@%p5 bra 	$L__BB4_8;
	mul.f32 	%f120, %f202, %f40;
	fma.rn.f32 	%f121, %f201, %f39, %f120;
	fma.rn.f32 	%f122, %f203, %f41, %f121;
	setp.lt.f32 	%p6, %f122, 0f00000000;
	@%p6 bra 	$L__BB4_8;
$L__BB4_7:
	mul.f32 	%f123, %f40, %f40;
	fma.rn.f32 	%f124, %f39, %f39, %f123;
	fma.rn.f32 	%f125, %f41, %f41, %f124;
	sqrt.rn.f32 	%f126, %f125;
	and.b16  	%rs13, %rs21, 255;
	setp.ne.s16 	%p7, %rs13, 0;
	setp.ge.f32 	%p8, %f126, %f194;
	and.pred  	%p9, %p7, %p8;
	selp.f32 	%f191, %f191, %f36, %p9;
	selp.f32 	%f192, %f192, %f37, %p9;
	selp.f32 	%f193, %f193, %f38, %p9;
	selp.f32 	%f194, %f194, %f126, %p9;
	selp.b32 	%r62, %r62, %r60, %p9;
	mov.b16 	%rs21, 1;
$L__BB4_8:
	add.s32 	%r60, %r60, 1;
	setp.eq.s32 	%p10, %r60, 12;
	@%p10 bra 	$L__BB4_9;
	bra.uni 	$L__BB4_3;
$L__BB4_9:
	and.b16  	%rs15, %rs21, 255;
	setp.eq.s16 	%p11, %rs15, 0;
	mov.b16 	%rs23, 0;
	mov.u16 	%rs22, %rs19;
	@%p11 bra 	$L__BB4_11;
	add.s16 	%rs19, %rs19, 1;
	mul.wide.s32 	%rd8, %r62, 88;
	add.s64 	%rd10, %rd9, %rd8;
	ld.global.f32 	%f128, [%rd10+36];
	ld.global.f32 	%f129, [%rd10+40];
	ld.global.f32 	%f130, [%rd10+44];
	mul.wide.s32 	%rd11, %r62, 20;
	add.s64 	%rd13, %rd12, %rd11;
	ld.global.f32 	%f131, [%rd13];
	ld.global.f32 	%f132, [%rd13+4];
	ld.global.f32 	%f133, [%rd13+8];
	ld.global.f32 	%f134, [%rd13+12];
	ld.global.f32 	%f135, [%rd13+16];
	mul.f32 	%f136, %f202, %f129;
	fma.rn.f32 	%f137, %f201, %f128, %f136;
	fma.rn.f32 	%f138, %f203, %f130, %f137;
	neg.f32 	%f139, %f201;
	add.f32 	%f140, %f128, %f128;
	mul.f32 	%f141, %f140, %f138;
	sub.f32 	%f142, %f139, %f141;
	neg.f32 	%f143, %f202;
	add.f32 	%f144, %f129, %f129;
	mul.f32 	%f145, %f144, %f138;
	sub.f32 	%f146, %f143, %f145;
	neg.f32 	%f147, %f203;
	add.f32 	%f148, %f130, %f130;
	mul.f32 	%f149, %f148, %f138;
	sub.f32 	%f150, %f147, %f149;
	mul.f32 	%f151, %f12, %f130;
	mul.f32 	%f152, %f13, %f129;
	sub.f32 	%f153, %f151, %f152;
	mul.f32 	%f154, %f11, %f130;
	mul.f32 	%f155, %f13, %f128;
	sub.f32 	%f156, %f154, %f155;
	mul.f32 	%f157, %f11, %f129;
	mul.f32 	%f158, %f12, %f128;
	sub.f32 	%f159, %f157, %f158;
	mul.f32 	%f160, %f14, %f135;
	mul.f32 	%f161, %f153, %f160;
	mul.f32 	%f162, %f156, %f160;
	mul.f32 	%f163, %f159, %f160;
	mov.f32 	%f164, 0f3F800000;
	sub.f32 	%f165, %f164, %f135;
	fma.rn.f32 	%f201, %f142, %f165, %f161;
	fma.rn.f32 	%f202, %f146, %f165, %f162;
	fma.rn.f32 	%f203, %f150, %f165, %f163;
	add.f32 	%f195, %f195, %f131;
	add.f32 	%f196, %f196, %f132;
	add.f32 	%f197, %f197, %f133;
	setp.lt.f32 	%p12, %f204, %f134;
	selp.f32 	%f204, %f134, %f204, %p12;
	add.s32 	%r59, %r59, 1;
	setp.ne.s32 	%p13, %r59, 4;
	mov.b16 	%rs23, 1;
	mov.b16 	%rs22, 4;
	mov.f32 	%f181, %f193;
	mov.f32 	%f182, %f192;
	mov.f32 	%f183, %f191;
	@%p13 bra 	$L__BB4_2;
$L__BB4_11:
	and.b16  	%rs18, %rs22, 255;
	cvt.rn.f32.u16 	%f166, %rs18;
	div.rn.f32 	%f167, %f204, %f166;
	mul.f32 	%f168, %f195, %f167;
	mul.f32 	%f169, %f196, %f167;
	mul.f32 	%f170, %f197, %f167;
	st.global.f32 	[%rd16], %f168;
	st.global.f32 	[%rd16+4], %f169;
	st.global.f32 	[%rd16+8], %f170;
	add.s32 	%r58, %r58, 1;
	setp.ne.s32 	%p14, %r58, 100;
	@%p14 bra 	$L__BB4_1;
	st.global.f32 	[%rd1], %f183;
	st.global.f32 	[%rd1+4], %f182;
	st.global.f32 	[%rd1+8], %f181;
	st.global.f32 	[%rd1+12], %f201;
	st.global.f32 	[%rd1+16], %f202;
	st.global.f32 	[%rd1+20], %f203;
	st.global.f32 	[%rd1+24], %f191;
	st.global.f32 	[%rd1+28], %f192;
	st.global.f32 	[%rd1+32], %f193;
	st.global.f32 	[%rd1+36], %f194;
	st.global.u32 	[%rd1+40], %r62;
	cvt.u32.u16 	%r51, %rs2;
	cvt.u32.u16 	%r52, %rs1;
	prmt.b32 	%r53, %r52, %r51, 0x3340U;
	cvt.u32.u16 	%r54, %rs22;
	cvt.u32.u16 	%r55, %rs23;
	prmt.b32 	%r56, %r55, %r54, 0x3340U;
	prmt.b32 	%r57, %r56, %r53, 0x5410U;
	st.global.u32 	[%rd1+44], %r57;
	ret;

}
	// .globl	_Z17div_colors_kernelv
.visible .entry _Z17div_colors_kernelv()
{
	.reg .pred 	%p<2>;
	.reg .b16 	%rs<3>;
	.reg .b32 	%r<5>;
	.reg .b32 	%f<10>;
	.reg .b64 	%rd<10>;

	mov.u32 	%r2, %tid.x;
	mov.u32 	%r3, %ctaid.x;
	mov.u32 	%r4, %ntid.x;
	mad.lo.s32 	%r1, %r3, %r4, %r2;
	mul.wide.s32 	%rd2, %r1, 48;
	mov.u64 	%rd3, rays;
	add.s64 	%rd1, %rd3, %rd2;
	ld.global.u8 	%rs1, [%rd1+44];
	setp.eq.s16 	%p1, %rs1, 0;
	@%p1 bra 	$L__BB5_2;
	ld.global.u8 	%rs2, [%rd1+45];
	mul.wide.s32 	%rd4, %r1, 4;
	mov.u64 	%rd5, max_brightness_buffer;
	add.s64 	%rd6, %rd5, %rd4;
	ld.global.f32 	%f1, [%rd6];
	cvt.rn.f32.u16 	%f2, %rs2;
	div.rn.f32 	%f3, %f1, %f2;
	mul.wide.s32 	%rd7, %r1, 12;
	mov.u64 	%rd8, device_color_buffer;
	add.s64 	%rd9, %rd8, %rd7;
	ld.global.f32 	%f4, [%rd9];
	mul.f32 	%f5, %f4, %f3;
	st.global.f32 	[%rd9], %f5;
	ld.global.f32 	%f6, [%rd9+4];
	mul.f32 	%f7, %f3, %f6;
	st.global.f32 	[%rd9+4], %f7;
	ld.global.f32 	%f8, [%rd9+8];
	mul.f32 	%f9, %f3, %f8;
	st.global.f32 	[%rd9+8], %f9;
$L__BB5_2:
	ret;

}


// ===== COMPILED SASS (sm_100) =====

	.target	sm_100

	.elftype	@"ET_EXEC"


//--------------------- .note.nv.tkinfo           --------------------------
	.section	.note.nv.tkinfo,"",@"SHT_NOTE"
	.sectionflags	@"SHF_NOTE_NV_TKINFO"
	.tkinfo
        /*0018*/ 	.word	0x00000002
        /*0030*/ 	.string	""
        /*0030*/ 	.string	"ptxas"
        /*0030*/ 	.string	"Cuda compilation tools, release 13.0, V13.0.88"
        /*0030*/ 	.string	"Build cuda_13.0.r13.0/compiler.36424714_0"
        /*0030*/ 	.string	"-arch sm_100 -m 64 "



//--------------------- .note.nv.cuinfo           --------------------------
	.section	.note.nv.cuinfo,"",@"SHT_NOTE"
	.sectionflags	@"SHF_NOTE_NV_CUINFO"
        /*0018*/ 	.short	0x0002
        /*001a*/ 	.short	0x0064
        /*001c*/ 	.short	0x0082
	.zero		2


//--------------------- .nv.info                  --------------------------
	.section	.nv.info,"",@"SHT_CUDA_INFO"
	.align	4


	//----- nvinfo : EIATTR_REGCOUNT
	.align		4
        /*0000*/ 	.byte	0x04, 0x2f
        /*0002*/ 	.short	(.L_7 - .L_6)
	.align		4
.L_6:
        /*0004*/ 	.word	index@(_Z9init_raysv)
        /*0008*/ 	.word	0x00000014


	//----- nvinfo : EIATTR_FRAME_SIZE
	.align		4
.L_7:
        /*000c*/ 	.byte	0x04, 0x11
        /*000e*/ 	.short	(.L_9 - .L_8)
	.align		4
.L_8:
        /*0010*/ 	.word	index@(_Z9init_raysv)
        /*0014*/ 	.word	0x00000000


	//----- nvinfo : EIATTR_REGCOUNT
	.align		4
.L_9:
        /*0018*/ 	.byte	0x04, 0x2f
        /*001a*/ 	.short	(.L_11 - .L_10)
	.align		4
.L_10:
        /*001c*/ 	.word	index@(_Z9init_cube6float3fifffff)
        /*0020*/ 	.word	0x00000028


	//----- nvinfo : EIATTR_FRAME_SIZE
	.align		4
.L_11:
        /*0024*/ 	.byte	0x04, 0x11
        /*0026*/ 	.short	(.L_13 - .L_12)
	.align		4
.L_12:
        /*0028*/ 	.word	index@(_Z9init_cube6float3fifffff)
        /*002c*/ 	.word	0x00000000


	//----- nvinfo : EIATTR_REGCOUNT
	.align		4
.L_13:
        /*0030*/ 	.byte	0x04, 0x2f
        /*0032*/ 	.short	(.L_15 - .L_14)
	.align		4
.L_14:
        /*0034*/ 	.word	index@(_Z19set_triangle_kernel6float3S_S_ifffff)
        /*0038*/ 	.word	0x00000020


	//----- nvinfo : EIATTR_FRAME_SIZE
	.align		4
.L_15:
        /*003c*/ 	.byte	0x04, 0x11
        /*003e*/ 	.short	(.L_17 - .L_16)
	.align		4
.L_16:
        /*0040*/ 	.word	index@(_Z19set_triangle_kernel6float3S_S_ifffff)
        /*0044*/ 	.word	0x00000000


	//----- nvinfo : EIATTR_REGCOUNT
	.align		4
.L_17:
        /*0048*/ 	.byte	0x04, 0x2f
        /*004a*/ 	.short	(.L_19 - .L_18)
	.align		4
.L_18:
        /*004c*/ 	.word	index@(_Z16set_plane_kernel6float3S_S_ifffff)
        /*0050*/ 	.word	0x0000000e


	//----- nvinfo : EIATTR_FRAME_SIZE
	.align		4
.L_19:
        /*0054*/ 	.byte	0x04, 0x11
        /*0056*/ 	.short	(.L_21 - .L_20)
	.align		4
.L_20:
        /*0058*/ 	.word	index@(_Z16set_plane_kernel6float3S_S_ifffff)
        /*005c*/ 	.word	0x00000000


	//----- nvinfo : EIATTR_REGCOUNT
	.align		4
.L_21:
        /*0060*/ 	.byte	0x04, 0x2f
        /*0062*/ 	.short	(.L_23 - .L_22)
	.align		4
.L_22:
        /*0064*/ 	.word	index@(_Z12bounceKernelv)
        /*0068*/ 	.word	0x0000002e


	//----- nvinfo : EIATTR_FRAME_SIZE
	.align		4
.L_23:
        /*006c*/ 	.byte	0x04, 0x11
        /*006e*/ 	.short	(.L_25 - .L_24)
	.align		4
.L_24:
        /*0070*/ 	.word	index@($__internal_2_$__cuda_sm3x_div_rn_noftz_f32_slowpath)
        /*0074*/ 	.word	0x00000000


	//----- nvinfo : EIATTR_FRAME_SIZE
	.align		4
.L_25:
        /*0078*/ 	.byte	0x04, 0x11
        /*007a*/ 	.short	(.L_27 - .L_26)
	.align		4
.L_26:
        /*007c*/ 	.word	index@($__internal_1_$__cuda_sm20_sqrt_rn_f32_slowpath)
        /*0080*/ 	.word	0x00000000


	//----- nvinfo : EIATTR_FRAME_SIZE
	.align		4
.L_27:
        /*0084*/ 	.byte	0x04, 0x11
        /*0086*/ 	.short	(.L_29 - .L_28)
	.align		4
.L_28:
        /*0088*/ 	.word	index@(_Z12bounceKernelv)
        /*008c*/ 	.word	0x00000000


	//----- nvinfo : EIATTR_REGCOUNT
	.align		4
.L_29:
        /*0090*/ 	.byte	0x04, 0x2f
        /*0092*/ 	.short	(.L_31 - .L_30)
	.align		4
.L_30:
        /*0094*/ 	.word	index@(_Z17div_colors_kernelv)
        /*0098*/ 	.word	0x00000010


	//----- nvinfo : EIATTR_FRAME_SIZE
	.align		4
.L_31:
        /*009c*/ 	.byte	0x04, 0x11
        /*009e*/ 	.short	(.L_33 - .L_32)
	.align		4
.L_32:
        /*00a0*/ 	.word	index@($__internal_0_$__cuda_sm3x_div_rn_noftz_f32_slowpath)
        /*00a4*/ 	.word	0x00000000


	//----- nvinfo : EIATTR_FRAME_SIZE
	.align		4
.L_33:
        /*00a8*/ 	.byte	0x04, 0x11
        /*00aa*/ 	.short	(.L_35 - .L_34)
	.align		4
.L_34:
        /*00ac*/ 	.word	index@(_Z17div_colors_kernelv)
        /*00b0*/ 	.word	0x00000000


	//----- nvinfo : EIATTR_MIN_STACK_SIZE
	.align		4
.L_35:
        /*00b4*/ 	.byte	0x04, 0x12
        /*00b6*/ 	.short	(.L_37 - .L_36)
	.align		4
.L_36:
        /*00b8*/ 	.word	index@(_Z17div_colors_kernelv)
        /*00bc*/ 	.word	0x00000000


	//----- nvinfo : EIATTR_MIN_STACK_SIZE
	.align		4
.L_37:
        /*00c0*/ 	.byte	0x04, 0x12
        /*00c2*/ 	.short	(.L_39 - .L_38)
	.align		4
.L_38:
        /*00c4*/ 	.word	index@(_Z12bounceKernelv)
        /*00c8*/ 	.word	0x00000000


	//----- nvinfo : EIATTR_MIN_STACK_SIZE
	.align		4
.L_39:
        /*00cc*/ 	.byte	0x04, 0x12
        /*00ce*/ 	.short	(.L_41 - .L_40)
	.align		4
.L_40:
        /*00d0*/ 	.word	index@(_Z16set_plane_kernel6float3S_S_ifffff)
        /*00d4*/ 	.word	0x00000000


	//----- nvinfo : EIATTR_MIN_STACK_SIZE
	.align		4
.L_41:
        /*00d8*/ 	.byte	0x04, 0x12
        /*00da*/ 	.short	(.L_43 - .L_42)
	.align		4
.L_42:
        /*00dc*/ 	.word	index@(_Z19set_triangle_kernel6float3S_S_ifffff)
        /*00e0*/ 	.word	0x00000000


	//----- nvinfo : EIATTR_MIN_STACK_SIZE
	.align		4
.L_43:
        /*00e4*/ 	.byte	0x04, 0x12
        /*00e6*/ 	.short	(.L_45 - .L_44)
	.align		4
.L_44:
        /*00e8*/ 	.word	index@(_Z9init_cube6float3fifffff)
        /*00ec*/ 	.word	0x00000000


	//----- nvinfo : EIATTR_MIN_STACK_SIZE
	.align		4
.L_45:
        /*00f0*/ 	.byte	0x04, 0x12
        /*00f2*/ 	.short	(.L_47 - .L_46)
	.align		4
.L_46:
        /*00f4*/ 	.word	index@(_Z9init_raysv)
        /*00f8*/ 	.word	0x00000000
.L_47:


//--------------------- .nv.compat                --------------------------
	.section	.nv.compat,"",@"SHT_CUDA_COMPAT_INFO"
	.align	4
        /*0000*/ 	.byte	0x02, 0x09, 0x00, 0x00, 0x02, 0x02, 0x01, 0x00, 0x02, 0x05, 0x05, 0x00, 0x03, 0x07, 0x01, 0x01
        /*0010*/ 	.byte	0x02, 0x03, 0x00, 0x00, 0x02, 0x06, 0x01, 0x00, 0x04, 0x0b, 0x08, 0x00, 0x01, 0x00, 0x00, 0x00
        /*0020*/ 	.byte	0x00, 0x00, 0x00, 0x00


//--------------------- .nv.info._Z17div_colors_kernelv --------------------------
	.section	.nv.info._Z17div_colors_kernelv,"",@"SHT_CUDA_INFO"
	.sectionflags	@""
	.align	4


	//----- nvinfo : EIATTR_CUDA_API_VERSION
	.align		4
        /*0000*/ 	.byte	0x04, 0x37
        /*0002*/ 	.short	(.L_49 - .L_48)
.L_48:
        /*0004*/ 	.word	0x00000082


	//----- nvinfo : EIATTR_SPARSE_MMA_MASK
	.align		4
.L_49:
        /*0008*/ 	.byte	0x03, 0x50
        /*000a*/ 	.short	0x0000


	//----- nvinfo : EIATTR_MAXREG_COUNT
	.align		4
        /*000c*/ 	.byte	0x03, 0x1b
        /*000e*/ 	.short	0x00ff


	//----- nvinfo : EIATTR_MERCURY_ISA_VERSION
	.align		4
        /*0010*/ 	.byte	0x03, 0x5f
        /*0012*/ 	.short	0x0101


	//----- nvinfo : EIATTR_VRC_CTA_INIT_COUNT
	.align		4
        /*0014*/ 	.byte	0x02, 0x4a
	.zero		1
	.zero		1


	//----- nvinfo : EIATTR_EXIT_INSTR_OFFSETS
	.align		4
        /*0018*/ 	.byte	0x04, 0x1c
        /*001a*/ 	.short	(.L_51 - .L_50)


	//   ....[0]....
.L_50:
        /*001c*/ 	.word	0x000000a0


	//   ....[1]....
        /*0020*/ 	.word	0x00000280


	//----- nvinfo : EIATTR_CRS_STACK_SIZE
	.align		4
.L_51:
        /*0024*/ 	.byte	0x04, 0x1e
        /*0026*/ 	.short	(.L_53 - .L_52)
.L_52:
        /*0028*/ 	.word	0x00000000


	//----- nvinfo : EIATTR_SW_WAR
	.align		4
.L_53:
        /*002c*/ 	.byte	0x04, 0x36
        /*002e*/ 	.short	(.L_55 - .L_54)
.L_54:
        /*0030*/ 	.word	0x00000008
.L_55:


//--------------------- .nv.info._Z12bounceKernelv --------------------------
	.section	.nv.info._Z12bounceKernelv,"",@"SHT_CUDA_INFO"
	.sectionflags	@""
	.align	4


	//----- nvinfo : EIATTR_CUDA_API_VERSION
	.align		4
        /*0000*/ 	.byte	0x04, 0x37
        /*0002*/ 	.short	(.L_57 - .L_56)
.L_56:
        /*0004*/ 	.word	0x00000082


	//----- nvinfo : EIATTR_SPARSE_MMA_MASK
	.align		4
.L_57:
        /*0008*/ 	.byte	0x03, 0x50
        /*000a*/ 	.short	0x0000


	//----- nvinfo : EIATTR_MAXREG_COUNT
	.align		4
        /*000c*/ 	.byte	0x03, 0x1b
        /*000e*/ 	.short	0x00ff


	//----- nvinfo : EIATTR_NUM_BARRIERS
	.align		4
        /*0010*/ 	.byte	0x02, 0x4c
        /*0012*/ 	.byte	0x01
	.zero		1


	//----- nvinfo : EIATTR_MERCURY_ISA_VERSION
	.align		4
        /*0014*/ 	.byte	0x03, 0x5f
        /*0016*/ 	.short	0x0101


	//----- nvinfo : EIATTR_VRC_CTA_INIT_COUNT
	.align		4
        /*0018*/ 	.byte	0x02, 0x4a
	.zero		1
	.zero		1


	//----- nvinfo : EIATTR_EXIT_INSTR_OFFSETS
	.align		4
        /*001c*/ 	.byte	0x04, 0x1c
        /*001e*/ 	.short	(.L_59 - .L_58)


	//   ....[0]....
.L_58:
        /*0020*/ 	.word	0x00001430


	//----- nvinfo : EIATTR_CRS_STACK_SIZE
	.align		4
.L_59:
        /*0024*/ 	.byte	0x04, 0x1e
        /*0026*/ 	.short	(.L_61 - .L_60)
.L_60:
        /*0028*/ 	.word	0x00000000


	//----- nvinfo : EIATTR_SW_WAR
	.align		4
.L_61:
        /*002c*/ 	.byte	0x04, 0x36
        /*002e*/ 	.short	(.L_63 - .L_62)
.L_62:
        /*0030*/ 	.word	0x00000008
.L_63:


//--------------------- .nv.info._Z16set_plane_kernel6float3S_S_ifffff --------------------------
	.section	.nv.info._Z16set_plane_kernel6float3S_S_ifffff,"",@"SHT_CUDA_INFO"
	.sectionflags	@""
	.align	4


	//----- nvinfo : EIATTR_CUDA_API_VERSION
	.align		4
        /*0000*/ 	.byte	0x04, 0x37
        /*0002*/ 	.short	(.L_65 - .L_64)
.L_64:
        /*0004*/ 	.word	0x00000082


	//----- nvinfo : EIATTR_KPARAM_INFO
	.align		4
.L_65:
        /*0008*/ 	.byte	0x04, 0x17
        /*000a*/ 	.short	(.L_67 - .L_66)
.L_66:
        /*000c*/ 	.word	0x00000000
        /*0010*/ 	.short	0x0008
        /*0012*/ 	.short	0x0038
        /*0014*/ 	.byte	0x00, 0xf0, 0x11, 0x00


	//----- nvinfo : EIATTR_KPARAM_INFO
	.align		4
.L_67:
        /*0018*/ 	.byte	0x04, 0x17
        /*001a*/ 	.short	(.L_69 - .L_68)
.L_68:
        /*001c*/ 	.word	0x00000000
        /*0020*/ 	.short	0x0007
        /*0022*/ 	.short	0x0034
        /*0024*/ 	.byte	0x00, 0xf0, 0x11, 0x00


	//----- nvinfo : EIATTR_KPARAM_INFO
	.align		4
.L_69:
        /*0028*/ 	.byte	0x04, 0x17
        /*002a*/ 	.short	(.L_71 - .L_70)
.L_70:
        /*002c*/ 	.word	0x00000000
        /*0030*/ 	.short	0x0006
        /*0032*/ 	.short	0x0030
        /*0034*/ 	.byte	0x00, 0xf0, 0x11, 0x00


	//----- nvinfo : EIATTR_KPARAM_INFO
	.align		4
.L_71:
        /*0038*/ 	.byte	0x04, 0x17
        /*003a*/ 	.short	(.L_73 - .L_72)
.L_72:
        /*003c*/ 	.word	0x00000000
        /*0040*/ 	.short	0x0005
        /*0042*/ 	.short	0x002c
        /*0044*/ 	.byte	0x00, 0xf0, 0x11, 0x00


	//----- nvinfo : EIATTR_KPARAM_INFO
	.align		4
.L_73:
        /*0048*/ 	.byte	0x04, 0x17
        /*004a*/ 	.short	(.L_75 - .L_74)
.L_74:
        /*004c*/ 	.word	0x00000000
        /*0050*/ 	.short	0x0004
        /*0052*/ 	.short	0x0028
        /*0054*/ 	.byte	0x00, 0xf0, 0x11, 0x00


	//----- nvinfo : EIATTR_KPARAM_INFO
	.align		4
.L_75:
        /*0058*/ 	.byte	0x04, 0x17
        /*005a*/ 	.short	(.L_77 - .L_76)
.L_76:
        /*005c*/ 	.word	0x00000000
        /*0060*/ 	.short	0x0003
        /*0062*/ 	.short	0x0024
        /*0064*/ 	.byte	0x00, 0xf0, 0x11, 0x00


	//----- nvinfo : EIATTR_KPARAM_INFO
	.align		4
.L_77:
        /*0068*/ 	.byte	0x04, 0x17
        /*006a*/ 	.short	(.L_79 - .L_78)
.L_78:
        /*006c*/ 	.word	0x00000000
        /*0070*/ 	.short	0x0002
        /*0072*/ 	.short	0x0018
        /*0074*/ 	.byte	0x00, 0xf0, 0x31, 0x00


	//----- nvinfo : EIATTR_KPARAM_INFO
	.align		4
.L_79:
        /*0078*/ 	.byte	0x04, 0x17
        /*007a*/ 	.short	(.L_81 - .L_80)
.L_80:
        /*007c*/ 	.word	0x00000000
        /*0080*/ 	.short	0x0001
        /*0082*/ 	.short	0x000c
        /*0084*/ 	.byte	0x00, 0xf0, 0x31, 0x00


	//----- nvinfo : EIATTR_KPARAM_INFO
	.align		4
.L_81:
        /*0088*/ 	.byte	0x04, 0x17
        /*008a*/ 	.short	(.L_83 - .L_82)
.L_82:
        /*008c*/ 	.word	0x00000000
        /*0090*/ 	.short	0x0000
        /*0092*/ 	.short	0x0000
        /*0094*/ 	.byte	0x00, 0xf0, 0x31, 0x00


	//----- nvinfo : EIATTR_SPARSE_MMA_MASK
	.align		4
.L_83:
        /*0098*/ 	.byte	0x03, 0x50
        /*009a*/ 	.short	0x0000


	//----- nvinfo : EIATTR_MAXREG_COUNT
	.align		4
        /*009c*/ 	.byte	0x03, 0x1b
        /*009e*/ 	.short	0x00ff


	//----- nvinfo : EIATTR_MERCURY_ISA_VERSION
	.align		4
        /*00a0*/ 	.byte	0x03, 0x5f
        /*00a2*/ 	.short	0x0101


	//----- nvinfo : EIATTR_VRC_CTA_INIT_COUNT
	.align		4
        /*00a4*/ 	.byte	0x02, 0x4a
	.zero		1
	.zero		1


	//----- nvinfo : EIATTR_EXIT_INSTR_OFFSETS
	.align		4
        /*00a8*/ 	.byte	0x04, 0x1c
        /*00aa*/ 	.short	(.L_85 - .L_84)


	//   ....[0]....
.L_84:
        /*00ac*/ 	.word	0x000000d0


	//----- nvinfo : EIATTR_CBANK_PARAM_SIZE
	.align		4
.L_85:
        /*00b0*/ 	.byte	0x03, 0x19
        /*00b2*/ 	.short	0x003c


	//----- nvinfo : EIATTR_PARAM_CBANK
	.align		4
        /*00b4*/ 	.byte	0x04, 0x0a
        /*00b6*/ 	.short	(.L_87 - .L_86)
	.align		4
.L_86:
        /*00b8*/ 	.word	index@(.nv.constant0._Z16set_plane_kernel6float3S_S_ifffff)
        /*00bc*/ 	.short	0x0380
        /*00be*/ 	.short	0x003c


	//----- nvinfo : EIATTR_SW_WAR
	.align		4
.L_87:
        /*00c0*/ 	.byte	0x04, 0x36
        /*00c2*/ 	.short	(.L_89 - .L_88)
.L_88:
        /*00c4*/ 	.word	0x00000008
.L_89:


//--------------------- .nv.info._Z19set_triangle_kernel6float3S_S_ifffff --------------------------
	.section	.nv.info._Z19set_triangle_kernel6float3S_S_ifffff,"",@"SHT_CUDA_INFO"
	.sectionflags	@""
	.align	4


	//----- nvinfo : EIATTR_CUDA_API_VERSION
	.align		4
        /*0000*/ 	.byte	0x04, 0x37
        /*0002*/ 	.short	(.L_91 - .L_90)
.L_90:
        /*0004*/ 	.word	0x00000082


	//----- nvinfo : EIATTR_KPARAM_INFO
	.align		4
.L_91:
        /*0008*/ 	.byte	0x04, 0x17
        /*000a*/ 	.short	(.L_93 - .L_92)
.L_92:
        /*000c*/ 	.word	0x00000000
        /*0010*/ 	.short	0x0008
        /*0012*/ 	.short	0x0038
        /*0014*/ 	.byte	0x00, 0xf0, 0x11, 0x00


	//----- nvinfo : EIATTR_KPARAM_INFO
	.align		4
.L_93:
        /*0018*/ 	.byte	0x04, 0x17
        /*001a*/ 	.short	(.L_95 - .L_94)
.L_94:
        /*001c*/ 	.word	0x00000000
        /*0020*/ 	.short	0x0007
        /*0022*/ 	.short	0x0034
        /*0024*/ 	.byte	0x00, 0xf0, 0x11, 0x00


	//----- nvinfo : EIATTR_KPARAM_INFO
	.align		4
.L_95:
        /*0028*/ 	.byte	0x04, 0x17
        /*002a*/ 	.short	(.L_97 - .L_96)
.L_96:
        /*002c*/ 	.word	0x00000000
        /*0030*/ 	.short	0x0006
        /*0032*/ 	.short	0x0030
        /*0034*/ 	.byte	0x00, 0xf0, 0x11, 0x00


	//----- nvinfo : EIATTR_KPARAM_INFO
	.align		4
.L_97:
        /*0038*/ 	.byte	0x04, 0x17
        /*003a*/ 	.short	(.L_99 - .L_98)
.L_98:
        /*003c*/ 	.word	0x00000000
        /*0040*/ 	.short	0x0005
        /*0042*/ 	.short	0x002c
        /*0044*/ 	.byte	0x00, 0xf0, 0x11, 0x00


	//----- nvinfo : EIATTR_KPARAM_INFO
	.align		4
.L_99:
        /*0048*/ 	.byte	0x04, 0x17
        /*004a*/ 	.short	(.L_101 - .L_100)
.L_100:
        /*004c*/ 	.word	0x00000000
        /*0050*/ 	.short	0x0004
        /*0052*/ 	.short	0x0028
        /*0054*/ 	.byte	0x00, 0xf0, 0x11, 0x00


	//----- nvinfo : EIATTR_KPARAM_INFO
	.align		4
.L_101:
        /*0058*/ 	.byte	0x04, 0x17
        /*005a*/ 	.short	(.L_103 - .L_102)
.L_102:
        /*005c*/ 	.word	0x00000000
        /*0060*/ 	.short	0x0003
        /*0062*/ 	.short	0x0024
        /*0064*/ 	.byte	0x00, 0xf0, 0x11, 0x00


	//----- nvinfo : EIATTR_KPARAM_INFO
	.align		4
.L_103:
        /*0068*/ 	.byte	0x04, 0x17
        /*006a*/ 	.short	(.L_105 - .L_104)
.L_104:
        /*006c*/ 	.word	0x00000000
        /*0070*/ 	.short	0x0002
        /*0072*/ 	.short	0x0018
        /*0074*/ 	.byte	0x00, 0xf0, 0x31, 0x00


	//----- nvinfo : EIATTR_KPARAM_INFO
	.align		4
.L_105:
        /*0078*/ 	.byte	0x04, 0x17
        /*007a*/ 	.short	(.L_107 - .L_106)
.L_106:
        /*007c*/ 	.word	0x00000000
        /*0080*/ 	.short	0x0001
        /*0082*/ 	.short	0x000c
        /*0084*/ 	.byte	0x00, 0xf0, 0x31, 0x00


	//----- nvinfo : EIATTR_KPARAM_INFO
	.align		4
.L_107:
        /*0088*/ 	.byte	0x04, 0x17
        /*008a*/ 	.short	(.L_109 - .L_108)
.L_108:
        /*008c*/ 	.word	0x00000000
        /*0090*/ 	.short	0x0000
        /*0092*/ 	.short	0x0000
        /*0094*/ 	.byte	0x00, 0xf0, 0x31, 0x00


	//----- nvinfo : EIATTR_SPARSE_MMA_MASK
	.align		4
.L_109:
        /*0098*/ 	.byte	0x03, 0x50
        /*009a*/ 	.short	0x0000


	//----- nvinfo : EIATTR_MAXREG_COUNT
	.align		4
        /*009c*/ 	.byte	0x03, 0x1b
        /*009e*/ 	.short	0x00ff


	//----- nvinfo : EIATTR_MERCURY_ISA_VERSION
	.align		4
        /*00a0*/ 	.byte	0x03, 0x5f
        /*00a2*/ 	.short	0x0101


	//----- nvinfo : EIATTR_VRC_CTA_INIT_COUNT
	.align		4
        /*00a4*/ 	.byte	0x02, 0x4a
	.zero		1
	.zero		1


	//----- nvinfo : EIATTR_EXIT_INSTR_OFFSETS
	.align		4
        /*00a8*/ 	.byte	0x04, 0x1c
        /*00aa*/ 	.short	(.L_111 - .L_110)


	//   ....[0]....
.L_110:
        /*00ac*/ 	.word	0x00000440


	//----- nvinfo : EIATTR_CBANK_PARAM_SIZE
	.align		4
.L_111:
        /*00b0*/ 	.byte	0x03, 0x19
        /*00b2*/ 	.short	0x003c


	//----- nvinfo : EIATTR_PARAM_CBANK
	.align		4
        /*00b4*/ 	.byte	0x04, 0x0a
        /*00b6*/ 	.short	(.L_113 - .L_112)
	.align		4
.L_112:
        /*00b8*/ 	.word	index@(.nv.constant0._Z19set_triangle_kernel6float3S_S_ifffff)
        /*00bc*/ 	.short	0x0380
        /*00be*/ 	.short	0x003c


	//----- nvinfo : EIATTR_SW_WAR
	.align		4
.L_113:
        /*00c0*/ 	.byte	0x04, 0x36
        /*00c2*/ 	.short	(.L_115 - .L_114)
.L_114:
        /*00c4*/ 	.word	0x00000008
.L_115:


//--------------------- .nv.info._Z9init_cube6float3fifffff --------------------------
	.section	.nv.info._Z9init_cube6float3fifffff,"",@"SHT_CUDA_INFO"
	.sectionflags	@""
	.align	4


	//----- nvinfo : EIATTR_CUDA_API_VERSION
	.align		4
        /*0000*/ 	.byte	0x04, 0x37
        /*0002*/ 	.short	(.L_117 - .L_116)
.L_116:
        /*0004*/ 	.word	0x00000082


	//----- nvinfo : EIATTR_KPARAM_INFO
	.align		4
.L_117:
        /*0008*/ 	.byte	0x04, 0x17
        /*000a*/ 	.short	(.L_119 - .L_118)
.L_118:
        /*000c*/ 	.word	0x00000000
        /*0010*/ 	.short	0x0007
        /*0012*/ 	.short	0x0024
        /*0014*/ 	.byte	0x00, 0xf0, 0x11, 0x00


	//----- nvinfo : EIATTR_KPARAM_INFO
	.align		4
.L_119:
        /*0018*/ 	.byte	0x04, 0x17
        /*001a*/ 	.short	(.L_121 - .L_120)
.L_120:
        /*001c*/ 	.word	0x00000000
        /*0020*/ 	.short	0x0006
        /*0022*/ 	.short	0x0020
        /*0024*/ 	.byte	0x00, 0xf0, 0x11, 0x00


	//----- nvinfo : EIATTR_KPARAM_INFO
	.align		4
.L_121:
        /*0028*/ 	.byte	0x04, 0x17
        /*002a*/ 	.short	(.L_123 - .L_122)
.L_122:
        /*002c*/ 	.word	0x00000000
        /*0030*/ 	.short	0x0005
        /*0032*/ 	.short	0x001c
        /*0034*/ 	.byte	0x00, 0xf0, 0x11, 0x00


	//----- nvinfo : EIATTR_KPARAM_INFO
	.align		4
.L_123:
        /*0038*/ 	.byte	0x04, 0x17
        /*003a*/ 	.short	(.L_125 - .L_124)
.L_124:
        /*003c*/ 	.word	0x00000000
        /*0040*/ 	.short	0x0004
        /*0042*/ 	.short	0x0018
        /*0044*/ 	.byte	0x00, 0xf0, 0x11, 0x00


	//----- nvinfo : EIATTR_KPARAM_INFO
	.align		4
.L_125:
        /*0048*/ 	.byte	0x04, 0x17
        /*004a*/ 	.short	(.L_127 - .L_126)
.L_126:
        /*004c*/ 	.word	0x00000000
        /*0050*/ 	.short	0x0003
        /*0052*/ 	.short	0x0014
        /*0054*/ 	.byte	0x00, 0xf0, 0x11, 0x00


	//----- nvinfo : EIATTR_KPARAM_INFO
	.align		4
.L_127:
        /*0058*/ 	.byte	0x04, 0x17
        /*005a*/ 	.short	(.L_129 - .L_128)
.L_128:
        /*005c*/ 	.word	0x00000000
        /*0060*/ 	.short	0x0002
        /*0062*/ 	.short	0x0010
        /*0064*/ 	.byte	0x00, 0xf0, 0x11, 0x00


	//----- nvinfo : EIATTR_KPARAM_INFO
	.align		4
.L_129:
        /*0068*/ 	.byte	0x04, 0x17
        /*006a*/ 	.short	(.L_131 - .L_130)
.L_130:
        /*006c*/ 	.word	0x00000000
        /*0070*/ 	.short	0x0001
        /*0072*/ 	.short	0x000c
        /*0074*/ 	.byte	0x00, 0xf0, 0x11, 0x00


	//----- nvinfo : EIATTR_KPARAM_INFO
	.align		4
.L_131:
        /*0078*/ 	.byte	0x04, 0x17
        /*007a*/ 	.short	(.L_133 - .L_132)
.L_132:
        /*007c*/ 	.word	0x00000000
        /*0080*/ 	.short	0x0000
        /*0082*/ 	.short	0x0000
        /*0084*/ 	.byte	0x00, 0xf0, 0x31, 0x00


	//----- nvinfo : EIATTR_SPARSE_MMA_MASK
	.align		4
.L_133:
        /*0088*/ 	.byte	0x03, 0x50
        /*008a*/ 	.short	0x0000


	//----- nvinfo : EIATTR_MAXREG_COUNT
	.align		4
        /*008c*/ 	.byte	0x03, 0x1b
        /*008e*/ 	.short	0x00ff


	//----- nvinfo : EIATTR_MERCURY_ISA_VERSION
	.align		4
        /*0090*/ 	.byte	0x03, 0x5f
        /*0092*/ 	.short	0x0101


	//----- nvinfo : EIATTR_VRC_CTA_INIT_COUNT
	.align		4
        /*0094*/ 	.byte	0x02, 0x4a
	.zero		1
	.zero		1


	//----- nvinfo : EIATTR_EXIT_INSTR_OFFSETS
	.align		4
        /*0098*/ 	.byte	0x04, 0x1c
        /*009a*/ 	.short	(.L_135 - .L_134)


	//   ....[0]....
.L_134:
        /*009c*/ 	.word	0x00002780


	//----- nvinfo : EIATTR_CBANK_PARAM_SIZE
	.align		4
.L_135:
        /*00a0*/ 	.byte	0x03, 0x19
        /*00a2*/ 	.short	0x0028


	//----- nvinfo : EIATTR_PARAM_CBANK
	.align		4
        /*00a4*/ 	.byte	0x04, 0x0a
        /*00a6*/ 	.short	(.L_137 - .L_136)
	.align		4
.L_136:
        /*00a8*/ 	.word	index@(.nv.constant0._Z9init_cube6float3fifffff)
        /*00ac*/ 	.short	0x0380
        /*00ae*/ 	.short	0x0028


	//----- nvinfo : EIATTR_SW_WAR
	.align		4
.L_137:
        /*00b0*/ 	.byte	0x04, 0x36
        /*00b2*/ 	.short	(.L_139 - .L_138)
.L_138:
        /*00b4*/ 	.word	0x00000008
.L_139:


//--------------------- .nv.info._Z9init_raysv    --------------------------
	.section	.nv.info._Z9init_raysv,"",@"SHT_CUDA_INFO"
	.sectionflags	@""
	.align	4


	//----- nvinfo : EIATTR_CUDA_API_VERSION
	.align		4
        /*0000*/ 	.byte	0x04, 0x37
        /*0002*/ 	.short	(.L_141 - .L_140)
.L_140:
        /*0004*/ 	.word	0x00000082


	//----- nvinfo : EIATTR_SPARSE_MMA_MASK
	.align		4
.L_141:
        /*0008*/ 	.byte	0x03, 0x50
        /*000a*/ 	.short	0x0000


	//----- nvinfo : EIATTR_MAXREG_COUNT
	.align		4
        /*000c*/ 	.byte	0x03, 0x1b
        /*000e*/ 	.short	0x00ff


	//----- nvinfo : EIATTR_MERCURY_ISA_VERSION
	.align		4
        /*0010*/ 	.byte	0x03, 0x5f
        /*0012*/ 	.short	0x0101


	//----- nvinfo : EIATTR_VRC_CTA_INIT_COUNT
	.align		4
        /*0014*/ 	.byte	0x02, 0x4a
	.zero		1
	.zero		1


	//----- nvinfo : EIATTR_EXIT_INSTR_OFFSETS
	.align		4
        /*0018*/ 	.byte	0x04, 0x1c
        /*001a*/ 	.short	(.L_143 - .L_142)


	//   ....[0]....
.L_142:
        /*001c*/ 	.word	0x00000210


	//----- nvinfo : EIATTR_SW_WAR
	.align		4
.L_143:
        /*0020*/ 	.byte	0x04, 0x36
        /*0022*/ 	.short	(.L_145 - .L_144)
.L_144:
        /*0024*/ 	.word	0x00000008
.L_145:


//--------------------- .nv.callgraph             --------------------------
	.section	.nv.callgraph,"",@"SHT_CUDA_CALLGRAPH"
	.align	4
	.sectionentsize	8
	.align		4
        /*0000*/ 	.word	0x00000000
	.align		4
        /*0004*/ 	.word	0xffffffff
	.align		4
        /*0008*/ 	.word	0x00000000
	.align		4
        /*000c*/ 	.word	0xfffffffe
	.align		4
        /*0010*/ 	.word	0x00000000
	.align		4
        /*0014*/ 	.word	0xfffffffd
	.align		4
        /*0018*/ 	.word	0x00000000
	.align		4
        /*001c*/ 	.word	0xfffffffc


//--------------------- .nv.constant4             --------------------------
	.section	.nv.constant4,"a",@progbits
	.align	8
	.align		8
.nv.constant4:
        /*0000*/ 	.dword	device_color_buffer
	.align		8
        /*0008*/ 	.dword	max_brightness_buffer
	.align		8
        /*0010*/ 	.dword	rays
	.align		8
        /*0018*/ 	.dword	triangles
	.align		8
        /*0020*/ 	.dword	triangle_materials


//--------------------- .nv.constant3             --------------------------
	.section	.nv.constant3,"a",@progbits
	.align	4
.nv.constant3:
	.type		tempLoader,@object
	.size		tempLoader,(.L_5 - tempLoader)
tempLoader:
	.zero		45056
.L_5:


//--------------------- .text._Z17div_colors_kernelv --------------------------
	.section	.text._Z17div_colors_kernelv,"ax",@progbits
	.align	128
        .global         _Z17div_colors_kernelv
        .type           _Z17div_colors_kernelv,@function
        .size           _Z17div_colors_kernelv,(.L_x_54 - _Z17div_colors_kernelv)
        .other          _Z17div_colors_kernelv,@"STO_CUDA_ENTRY STV_DEFAULT"
_Z17div_colors_kernelv:
.text._Z17div_colors_kernelv:
[----:B------:R-:W-:Y:S01]  /*0000*/  LDC R1, c[0x0][0x37c] ;  /* 0x0000df00ff017b82 */ /* 0x000fe20000000800 */
[----:B------:R-:W0:Y:S07]  /*0010*/  S2R R2, SR_TID.X ;  /* 0x0000000000027919 */ /* 0x000e2e0000002100 */
[----:B------:R-:W0:Y:S01]  /*0020*/  S2UR UR6, SR_CTAID.X ;  /* 0x00000000000679c3 */ /* 0x000e220000002500 */
[----:B------:R-:W1:Y:S07]  /*0030*/  LDCU.64 UR4, c[0x0][0x358] ;  /* 0x00006b00ff0477ac */ /* 0x000e6e0008000a00 */
[----:B------:R-:W0:Y:S08]  /*0040*/  LDC R3, c[0x0][0x360] ;  /* 0x0000d800ff037b82 */ /* 0x000e300000000800 */
[----:B------:R-:W2:Y:S01]  /*0050*/  LDC.64 R4, c[0x4][0x10] ;  /* 0x01000400ff047b82 */ /* 0x000ea20000000a00 */
[----:B0-----:R-:W-:-:S04]  /*0060*/  IMAD R2, R3, UR6, R2 ;  /* 0x0000000603027c24 */ /* 0x001fc8000f8e0202 */
[----:B--2---:R-:W-:-:S05]  /*0070*/  IMAD.WIDE R4, R2, 0x30, R4 ;  /* 0x0000003002047825 */ /* 0x004fca00078e0204 */
[----:B-1----:R-:W2:Y:S02]  /*0080*/  LDG.E.U8 R0, desc[UR4][R4.64+0x2c] ;  /* 0x00002c0404007981 */ /* 0x002ea4000c1e1100 */
[----:B--2---:R-:W-:-:S13]  /*0090*/  ISETP.NE.AND P0, PT, R0, RZ, PT ;  /* 0x000000ff0000720c */ /* 0x004fda0003f05270 */
[----:B------:R-:W-:Y:S05]  /*00a0*/  @!P0 EXIT ;  /* 0x000000000000894d */ /* 0x000fea0003800000 */
[----:B------:R-:W0:Y:S01]  /*00b0*/  LDC.64 R6, c[0x4][0x8] ;  /* 0x01000200ff067b82 */ /* 0x000e220000000a00 */
[----:B------:R-:W2:Y:S01]  /*00c0*/  LDG.E.U8 R4, desc[UR4][R4.64+0x2d] ;  /* 0x00002d0404047981 */ /* 0x000ea2000c1e1100 */
[----:B0-----:R-:W-:-:S05]  /*00d0*/  IMAD.WIDE R6, R2, 0x4, R6 ;  /* 0x0000000402067825 */ /* 0x001fca00078e0206 */
[----:B------:R-:W3:Y:S01]  /*00e0*/  LDG.E R0, desc[UR4][R6.64] ;  /* 0x0000000406007981 */ /* 0x000ee2000c1e1900 */
[----:B------:R-:W-:Y:S01]  /*00f0*/  BSSY.RECONVERGENT B0, `(.L_x_0) ;  /* 0x000000d000007945 */ /* 0x000fe20003800200 */
[----:B--2---:R-:W-:-:S04]  /*0100*/  I2FP.F32.U32 R3, R4 ;  /* 0x0000000400037245 */ /* 0x004fc80000201000 */
[----:B------:R-:W0:Y:S02]  /*0110*/  MUFU.RCP R8, R3 ;  /* 0x0000000300087308 */ /* 0x000e240000001000 */
[----:B0-----:R-:W-:-:S04]  /*0120*/  FFMA R9, -R3, R8, 1 ;  /* 0x3f80000003097423 */ /* 0x001fc80000000108 */
[----:B------:R-:W-:Y:S02]  /*0130*/  FFMA R9, R8, R9, R8 ;  /* 0x0000000908097223 */ /* 0x000fe40000000008 */
[----:B---3--:R-:W0:Y:S02]  /*0140*/  FCHK P0, R0, R3 ;  /* 0x0000000300007302 */ /* 0x008e240000000000 */
[----:B------:R-:W-:-:S04]  /*0150*/  FFMA R8, R0, R9, RZ ;  /* 0x0000000900087223 */ /* 0x000fc800000000ff */
[----:B------:R-:W-:-:S04]  /*0160*/  FFMA R10, -R3, R8, R0 ;  /* 0x00000008030a7223 */ /* 0x000fc80000000100 */
[----:B------:R-:W-:Y:S01]  /*0170*/  FFMA R8, R9, R10, R8 ;  /* 0x0000000a09087223 */ /* 0x000fe20000000008 */
[----:B0-----:R-:W-:Y:S06]  /*0180*/  @!P0 BRA `(.L_x_1) ;  /* 0x00000000000c8947 */ /* 0x001fec0003800000 */
[----:B------:R-:W-:-:S07]  /*0190*/  MOV R4, 0x1b0 ;  /* 0x000001b000047802 */ /* 0x000fce0000000f00 */
[----:B------:R-:W-:Y:S05]  /*01a0*/  CALL.REL.NOINC `($__internal_0_$__cuda_sm3x_div_rn_noftz_f32_slowpath) ;  /* 0x0000000000387944 */ /* 0x000fea0003c00000 */
[----:B------:R-:W-:-:S07]  /*01b0*/  IMAD.MOV.U32 R8, RZ, RZ, R0 ;  /* 0x000000ffff087224 */ /* 0x000fce00078e0000 */
.L_x_1:
[----:B------:R-:W-:Y:S05]  /*01c0*/  BSYNC.RECONVERGENT B0 ;  /* 0x0000000000007941 */ /* 0x000fea0003800200 */
.L_x_0:
[----:B------:R-:W0:Y:S02]  /*01d0*/  LDC.64 R4, c[0x4][RZ] ;  /* 0x01000000ff047b82 */ /* 0x000e240000000a00 */
[----:B0-----:R-:W-:-:S05]  /*01e0*/  IMAD.WIDE R2, R2, 0xc, R4 ;  /* 0x0000000c02027825 */ /* 0x001fca00078e0204 */
[----:B------:R-:W2:Y:S04]  /*01f0*/  LDG.E R5, desc[UR4][R2.64] ;  /* 0x0000000402057981 */ /* 0x000ea8000c1e1900 */
[----:B------:R-:W3:Y:S04]  /*0200*/  LDG.E R7, desc[UR4][R2.64+0x4] ;  /* 0x0000040402077981 */ /* 0x000ee8000c1e1900 */
[----:B------:R-:W4:Y:S01]  /*0210*/  LDG.E R9, desc[UR4][R2.64+0x8] ;  /* 0x0000080402097981 */ /* 0x000f22000c1e1900 */
[-C--:B--2---:R-:W-:Y:S01]  /*0220*/  FMUL R5, R5, R8.reuse ;  /* 0x0000000805057220 */ /* 0x084fe20000400000 */
[----:B---3--:R-:W-:-:S04]  /*0230*/  FMUL R7, R7, R8 ;  /* 0x0000000807077220 */ /* 0x008fc80000400000 */
[----:B------:R-:W-:Y:S01]  /*0240*/  STG.E desc[UR4][R2.64], R5 ;  /* 0x0000000502007986 */ /* 0x000fe2000c101904 */
[----:B----4-:R-:W-:-:S03]  /*0250*/  FMUL R9, R9, R8 ;  /* 0x0000000809097220 */ /* 0x010fc60000400000 */
[----:B------:R-:W-:Y:S04]  /*0260*/  STG.E desc[UR4][R2.64+0x4], R7 ;  /* 0x0000040702007986 */ /* 0x000fe8000c101904 */
[----:B------:R-:W-:Y:S01]  /*0270*/  STG.E desc[UR4][R2.64+0x8], R9 ;  /* 0x0000080902007986 */ /* 0x000fe2000c101904 */
[----:B------:R-:W-:Y:S05]  /*0280*/  EXIT ;  /* 0x000000000000794d */ /* 0x000fea0003800000 */
        .weak           $__internal_0_$__cuda_sm3x_div_rn_noftz_f32_slowpath
        .type           $__internal_0_$__cuda_sm3x_div_rn_noftz_f32_slowpath,@function
        .size           $__internal_0_$__cuda_sm3x_div_rn_noftz_f32_slowpath,(.L_x_54 - $__internal_0_$__cuda_sm3x_div_rn_noftz_f32_slowpath)
$__internal_0_$__cuda_sm3x_div_rn_noftz_f32_slowpath:
[--C-:B------:R-:W-:Y:S01]  /*0290*/  SHF.R.U32.HI R6, RZ, 0x17, R3.reuse ;  /* 0x00000017ff067819 */ /* 0x100fe20000011603 */
[----:B------:R-:W-:Y:S01]  /*02a0*/  BSSY.RECONVERGENT B1, `(.L_x_2) ;  /* 0x0000064000017945 */ /* 0x000fe20003800200 */
[--C-:B------:R-:W-:Y:S01]  /*02b0*/  SHF.R.U32.HI R5, RZ, 0x17, R0.reuse ;  /* 0x00000017ff057819 */ /* 0x100fe20000011600 */
[----:B------:R-:W-:Y:S01]  /*02c0*/  IMAD.MOV.U32 R7, RZ, RZ, R0 ;  /* 0x000000ffff077224 */ /* 0x000fe200078e0000 */
[----:B------:R-:W-:Y:S01]  /*02d0*/  LOP3.LUT R6, R6, 0xff, RZ, 0xc0, !PT ;  /* 0x000000ff06067812 */ /* 0x000fe200078ec0ff */
[----:B------:R-:W-:Y:S01]  /*02e0*/  IMAD.MOV.U32 R8, RZ, RZ, R3 ;  /* 0x000000ffff087224 */ /* 0x000fe200078e0003 */
[----:B------:R-:W-:-:S03]  /*02f0*/  LOP3.LUT R5, R5, 0xff, RZ, 0xc0, !PT ;  /* 0x000000ff05057812 */ /* 0x000fc600078ec0ff */
[----:B------:R-:W-:Y:S02]  /*0300*/  VIADD R11, R6, 0xffffffff ;  /* 0xffffffff060b7836 */ /* 0x000fe40000000000 */
[----:B------:R-:W-:-:S03]  /*0310*/  VIADD R10, R5, 0xffffffff ;  /* 0xffffffff050a7836 */ /* 0x000fc60000000000 */
[----:B------:R-:W-:-:S04]  /*0320*/  ISETP.GT.U32.AND P0, PT, R11, 0xfd, PT ;  /* 0x000000fd0b00780c */ /* 0x000fc80003f04070 */
[----:B------:R-:W-:-:S13]  /*0330*/  ISETP.GT.U32.OR P0, PT, R10, 0xfd, P0 ;  /* 0x000000fd0a00780c */ /* 0x000fda0000704470 */
[----:B------:R-:W-:Y:S01]  /*0340*/  @!P0 IMAD.MOV.U32 R9, RZ, RZ, RZ ;  /* 0x000000ffff098224 */ /* 0x000fe200078e00ff */
[----:B------:R-:W-:Y:S06]  /*0350*/  @!P0 BRA `(.L_x_3) ;  /* 0x00000000005c8947 */ /* 0x000fec0003800000 */
[----:B------:R-:W-:Y:S02]  /*0360*/  FSETP.GTU.FTZ.AND P0, PT, |R0|, +INF , PT ;  /* 0x7f8000000000780b */ /* 0x000fe40003f1c200 */
[----:B------:R-:W-:-:S04]  /*0370*/  FSETP.GTU.FTZ.AND P1, PT, |R3|, +INF , PT ;  /* 0x7f8000000300780b */ /* 0x000fc80003f3c200 */
[----:B------:R-:W-:-:S13]  /*0380*/  PLOP3.LUT P0, PT, P0, P1, PT, 0xf8, 0x8f ;  /* 0x00000000008f781c */ /* 0x000fda0000703f70 */
[----:B------:R-:W-:Y:S05]  /*0390*/  @P0 BRA `(.L_x_4) ;  /* 0x00000004004c0947 */ /* 0x000fea0003800000 */
[----:B------:R-:W-:-:S13]  /*03a0*/  LOP3.LUT P0, RZ, R8, 0x7fffffff, R7, 0xc8, !PT ;  /* 0x7fffffff08ff7812 */ /* 0x000fda000780c807 */
[----:B------:R-:W-:Y:S05]  /*03b0*/  @!P0 BRA `(.L_x_5) ;  /* 0x00000004003c8947 */ /* 0x000fea0003800000 */
[C---:B------:R-:W-:Y:S02]  /*03c0*/  FSETP.NEU.FTZ.AND P2, PT, |R0|.reuse, +INF , PT ;  /* 0x7f8000000000780b */ /* 0x040fe40003f5d200 */
[----:B------:R-:W-:Y:S02]  /*03d0*/  FSETP.NEU.FTZ.AND P1, PT, |R3|, +INF , PT ;  /* 0x7f8000000300780b */ /* 0x000fe40003f3d200 */
[----:B------:R-:W-:-:S11]  /*03e0*/  FSETP.NEU.FTZ.AND P0, PT, |R0|, +INF , PT ;  /* 0x7f8000000000780b */ /* 0x000fd60003f1d200 */
[----:B------:R-:W-:Y:S05]  /*03f0*/  @!P1 BRA !P2, `(.L_x_5) ;  /* 0x00000004002c9947 */ /* 0x000fea0005000000 */
[----:B------:R-:W-:-:S04]  /*0400*/  LOP3.LUT P2, RZ, R7, 0x7fffffff, RZ, 0xc0, !PT ;  /* 0x7fffffff07ff7812 */ /* 0x000fc8000784c0ff */
[----:B------:R-:W-:-:S13]  /*0410*/  PLOP3.LUT P1, PT, P1, P2, PT, 0x2f, 0xf2 ;  /* 0x0000000000f2781c */ /* 0x000fda0000f24577 */
[----:B------:R-:W-:Y:S05]  /*0420*/  @P1 BRA `(.L_x_6) ;  /* 0x0000000400181947 */ /* 0x000fea0003800000 */
[----:B------:R-:W-:-:S04]  /*0430*/  LOP3.LUT P1, RZ, R8, 0x7fffffff, RZ, 0xc0, !PT ;  /* 0x7fffffff08ff7812 */ /* 0x000fc8000782c0ff */
[----:B------:R-:W-:-:S13]  /*0440*/  PLOP3.LUT P0, PT, P0, P1, PT, 0x2f, 0xf2 ;  /* 0x0000000000f2781c */ /* 0x000fda0000702577 */
[----:B------:R-:W-:Y:S05]  /*0450*/  @P0 BRA `(.L_x_7) ;  /* 0x0000000400000947 */ /* 0x000fea0003800000 */
[----:B------:R-:W-:Y:S02]  /*0460*/  ISETP.GE.AND P0, PT, R10, RZ, PT ;  /* 0x000000ff0a00720c */ /* 0x000fe40003f06270 */
[----:B------:R-:W-:-:S11]  /*0470*/  ISETP.GE.AND P1, PT, R11, RZ, PT ;  /* 0x000000ff0b00720c */ /* 0x000fd60003f26270 */
[----:B------:R-:W-:Y:S02]  /*0480*/  @P0 IMAD.MOV.U32 R9, RZ, RZ, RZ ;  /* 0x000000ffff090224 */ /* 0x000fe400078e00ff */
[----:B------:R-:W-:Y:S01]  /*0490*/  @!P0 FFMA R7, R0, 1.84467440737095516160e+19, RZ ;  /* 0x5f80000000078823 */ /* 0x000fe200000000ff */
[----:B------:R-:W-:Y:S02]  /*04a0*/  @!P0 IMAD.MOV.U32 R9, RZ, RZ, -0x40 ;  /* 0xffffffc0ff098424 */ /* 0x000fe400078e00ff */
[----:B------:R-:W-:Y:S02]  /*04b0*/  @!P1 FFMA R8, R3, 1.84467440737095516160e+19, RZ ;  /* 0x5f80000003089823 */ /* 0x000fe400000000ff */
[----:B------:R-:W-:-:S07]  /*04c0*/  @!P1 VIADD R9, R9, 0x40 ;  /* 0x0000004009099836 */ /* 0x000fce0000000000 */
.L_x_3:
[----:B------:R-:W-:Y:S01]  /*04d0*/  LEA R3, R6, 0xc0800000, 0x17 ;  /* 0xc080000006037811 */ /* 0x000fe200078eb8ff */
[----:B------:R-:W-:Y:S01]  /*04e0*/  VIADD R5, R5, 0xffffff81 ;  /* 0xffffff8105057836 */ /* 0x000fe20000000000 */
[----:B------:R-:W-:Y:S03]  /*04f0*/  BSSY.RECONVERGENT B2, `(.L_x_8) ;  /* 0x0000035000027945 */ /* 0x000fe60003800200 */
[----:B------:R-:W-:Y:S01]  /*0500*/  IMAD.IADD R3, R8, 0x1, -R3 ;  /* 0x0000000108037824 */ /* 0x000fe200078e0a03 */
[C---:B------:R-:W-:Y:S01]  /*0510*/  IADD3 R6, PT, PT, R5.reuse, 0x7f, -R6 ;  /* 0x0000007f05067810 */ /* 0x040fe20007ffe806 */
[----:B------:R-:W-:Y:S02]  /*0520*/  IMAD R0, R5, -0x800000, R7 ;  /* 0xff80000005007824 */ /* 0x000fe400078e0207 */
[----:B------:R-:W0:Y:S01]  /*0530*/  MUFU.RCP R8, R3 ;  /* 0x0000000300087308 */ /* 0x000e220000001000 */
[----:B------:R-:W-:Y:S01]  /*0540*/  FADD.FTZ R11, -R3, -RZ ;  /* 0x800000ff030b7221 */ /* 0x000fe20000010100 */
[----:B------:R-:W-:-:S03]  /*0550*/  IMAD.IADD R6, R6, 0x1, R9 ;  /* 0x0000000106067824 */ /* 0x000fc600078e0209 */
[----:B0-----:R-:W-:-:S04]  /*0560*/  FFMA R13, R8, R11, 1 ;  /* 0x3f800000080d7423 */ /* 0x001fc8000000000b */
[----:B------:R-:W-:-:S04]  /*0570*/  FFMA R10, R8, R13, R8 ;  /* 0x0000000d080a7223 */ /* 0x000fc80000000008 */
[----:B------:R-:W-:-:S04]  /*0580*/  FFMA R7, R0, R10, RZ ;  /* 0x0000000a00077223 */ /* 0x000fc800000000ff */
[----:B------:R-:W-:-:S04]  /*0590*/  FFMA R8, R11, R7, R0 ;  /* 0x000000070b087223 */ /* 0x000fc80000000000 */
[----:B------:R-:W-:-:S04]  /*05a0*/  FFMA R7, R10, R8, R7 ;  /* 0x000000080a077223 */ /* 0x000fc80000000007 */
[----:B------:R-:W-:-:S04]  /*05b0*/  FFMA R8, R11, R7, R0 ;  /* 0x000000070b087223 */ /* 0x000fc80000000000 */
[----:B------:R-:W-:-:S05]  /*05c0*/  FFMA R0, R10, R8, R7 ;  /* 0x000000080a007223 */ /* 0x000fca0000000007 */
[----:B------:R-:W-:-:S04]  /*05d0*/  SHF.R.U32.HI R3, RZ, 0x17, R0 ;  /* 0x00000017ff037819 */ /* 0x000fc80000011600 */
[----:B------:R-:W-:-:S05]  /*05e0*/  LOP3.LUT R3, R3, 0xff, RZ, 0xc0, !PT ;  /* 0x000000ff03037812 */ /* 0x000fca00078ec0ff */
[----:B------:R-:W-:-:S04]  /*05f0*/  IMAD.IADD R9, R3, 0x1, R6 ;  /* 0x0000000103097824 */ /* 0x000fc800078e0206 */
[----:B------:R-:W-:-:S05]  /*0600*/  VIADD R3, R9, 0xffffffff ;  /* 0xffffffff09037836 */ /* 0x000fca0000000000 */
[----:B------:R-:W-:-:S13]  /*0610*/  ISETP.GE.U32.AND P0, PT, R3, 0xfe, PT ;  /* 0x000000fe0300780c */ /* 0x000fda0003f06070 */
[----:B------:R-:W-:Y:S05]  /*0620*/  @!P0 BRA `(.L_x_9) ;  /* 0x0000000000808947 */ /* 0x000fea0003800000 */
[----:B------:R-:W-:-:S13]  /*0630*/  ISETP.GT.AND P0, PT, R9, 0xfe, PT ;  /* 0x000000fe0900780c */ /* 0x000fda0003f04270 */
[----:B------:R-:W-:Y:S05]  /*0640*/  @P0 BRA `(.L_x_10) ;  /* 0x00000000006c0947 */ /* 0x000fea0003800000 */
[----:B------:R-:W-:-:S13]  /*0650*/  ISETP.GE.AND P0, PT, R9, 0x1, PT ;  /* 0x000000010900780c */ /* 0x000fda0003f06270 */
[----:B------:R-:W-:Y:S05]  /*0660*/  @P0 BRA `(.L_x_11) ;  /* 0x0000000000740947 */ /* 0x000fea0003800000 */
[----:B------:R-:W-:Y:S02]  /*0670*/  ISETP.GE.AND P0, PT, R9, -0x18, PT ;  /* 0xffffffe80900780c */ /* 0x000fe40003f06270 */
[----:B------:R-:W-:-:S11]  /*0680*/  LOP3.LUT R0, R0, 0x80000000, RZ, 0xc0, !PT ;  /* 0x8000000000007812 */ /* 0x000fd600078ec0ff */
[----:B------:R-:W-:Y:S05]  /*0690*/  @!P0 BRA `(.L_x_11) ;  /* 0x0000000000688947 */ /* 0x000fea0003800000 */
[CCC-:B------:R-:W-:Y:S01]  /*06a0*/  FFMA.RZ R3, R10.reuse, R8.reuse, R7.reuse ;  /* 0x000000080a037223 */ /* 0x1c0fe2000000c007 */
[CCC-:B------:R-:W-:Y:S01]  /*06b0*/  FFMA.RM R6, R10.reuse, R8.reuse, R7.reuse ;  /* 0x000000080a067223 */ /* 0x1c0fe20000004007 */
[C---:B------:R-:W-:Y:S02]  /*06c0*/  ISETP.NE.AND P2, PT, R9.reuse, RZ, PT ;  /* 0x000000ff0900720c */ /* 0x040fe40003f45270 */
[----:B------:R-:W-:Y:S02]  /*06d0*/  ISETP.NE.AND P1, PT, R9, RZ, PT ;  /* 0x000000ff0900720c */ /* 0x000fe40003f25270 */
[----:B------:R-:W-:Y:S01]  /*06e0*/  LOP3.LUT R5, R3, 0x7fffff, RZ, 0xc0, !PT ;  /* 0x007fffff03057812 */ /* 0x000fe200078ec0ff */
[----:B------:R-:W-:Y:S01]  /*06f0*/  FFMA.RP R3, R10, R8, R7 ;  /* 0x000000080a037223 */ /* 0x000fe20000008007 */
[----:B------:R-:W-:Y:S02]  /*0700*/  VIADD R8, R9, 0x20 ;  /* 0x0000002009087836 */ /* 0x000fe40000000000 */
[----:B------:R-:W-:Y:S01]  /*0710*/  LOP3.LUT R5, R5, 0x800000, RZ, 0xfc, !PT ;  /* 0x0080000005057812 */ /* 0x000fe200078efcff */
[----:B------:R-:W-:Y:S01]  /*0720*/  IMAD.MOV R7, RZ, RZ, -R9 ;  /* 0x000000ffff077224 */ /* 0x000fe200078e0a09 */
[----:B------:R-:W-:-:S02]  /*0730*/  FSETP.NEU.FTZ.AND P0, PT, R3, R6, PT ;  /* 0x000000060300720b */ /* 0x000fc40003f1d000 */
[----:B------:R-:W-:Y:S02]  /*0740*/  SHF.L.U32 R8, R5, R8, RZ ;  /* 0x0000000805087219 */ /* 0x000fe400000006ff */
[----:B------:R-:W-:Y:S02]  /*0750*/  SEL R6, R7, RZ, P2 ;  /* 0x000000ff07067207 */ /* 0x000fe40001000000 */
[----:B------:R-:W-:Y:S02]  /*0760*/  ISETP.NE.AND P1, PT, R8, RZ, P1 ;  /* 0x000000ff0800720c */ /* 0x000fe40000f25270 */
[----:B------:R-:W-:Y:S02]  /*0770*/  SHF.R.U32.HI R6, RZ, R6, R5 ;  /* 0x00000006ff067219 */ /* 0x000fe40000011605 */
[----:B------:R-:W-:Y:S02]  /*0780*/  PLOP3.LUT P0, PT, P0, P1, PT, 0xf8, 0x8f ;  /* 0x00000000008f781c */ /* 0x000fe40000703f70 */
[----:B------:R-:W-:-:S02]  /*0790*/  SHF.R.U32.HI R8, RZ, 0x1, R6 ;  /* 0x00000001ff087819 */ /* 0x000fc40000011606 */
[----:B------:R-:W-:-:S04]  /*07a0*/  SEL R3, RZ, 0x1, !P0 ;  /* 0x00000001ff037807 */ /* 0x000fc80004000000 */
[----:B------:R-:W-:-:S04]  /*07b0*/  LOP3.LUT R3, R3, 0x1, R8, 0xf8, !PT ;  /* 0x0000000103037812 */ /* 0x000fc800078ef808 */
[----:B------:R-:W-:-:S05]  /*07c0*/  LOP3.LUT R3, R3, R6, RZ, 0xc0, !PT ;  /* 0x0000000603037212 */ /* 0x000fca00078ec0ff */
[----:B------:R-:W-:-:S05]  /*07d0*/  IMAD.IADD R3, R8, 0x1, R3 ;  /* 0x0000000108037824 */ /* 0x000fca00078e0203 */
[----:B------:R-:W-:Y:S01]  /*07e0*/  LOP3.LUT R0, R3, R0, RZ, 0xfc, !PT ;  /* 0x0000000003007212 */ /* 0x000fe200078efcff */
[----:B------:R-:W-:Y:S06]  /*07f0*/  BRA `(.L_x_11) ;  /* 0x0000000000107947 */ /* 0x000fec0003800000 */
.L_x_10:
[----:B------:R-:W-:-:S04]  /*0800*/  LOP3.LUT R0, R0, 0x80000000, RZ, 0xc0, !PT ;  /* 0x8000000000007812 */ /* 0x000fc800078ec0ff */
[----:B------:R-:W-:Y:S01]  /*0810*/  LOP3.LUT R0, R0, 0x7f800000, RZ, 0xfc, !PT ;  /* 0x7f80000000007812 */ /* 0x000fe200078efcff */
[----:B------:R-:W-:Y:S06]  /*0820*/  BRA `(.L_x_11) ;  /* 0x0000000000047947 */ /* 0x000fec0003800000 */
.L_x_9:
[----:B------:R-:W-:-:S07]  /*0830*/  IMAD R0, R6, 0x800000, R0 ;  /* 0x0080000006007824 */ /* 0x000fce00078e0200 */
.L_x_11:
[----:B------:R-:W-:Y:S05]  /*0840*/  BSYNC.RECONVERGENT B2 ;  /* 0x0000000000027941 */ /* 0x000fea0003800200 */
.L_x_8:
[----:B------:R-:W-:Y:S05]  /*0850*/  BRA `(.L_x_12) ;  /* 0x0000000000207947 */ /* 0x000fea0003800000 */
.L_x_7:
[----:B------:R-:W-:-:S04]  /*0860*/  LOP3.LUT R0, R8, 0x80000000, R7, 0x48, !PT ;  /* 0x8000000008007812 */ /* 0x000fc800078e4807 */
[----:B------:R-:W-:Y:S01]  /*0870*/  LOP3.LUT R0, R0, 0x7f800000, RZ, 0xfc, !PT ;  /* 0x7f80000000007812 */ /* 0x000fe200078efcff */
[----:B------:R-:W-:Y:S06]  /*0880*/  BRA `(.L_x_12) ;  /* 0x0000000000147947 */ /* 0x000fec0003800000 */
.L_x_6:
[----:B------:R-:W-:Y:S01]  /*0890*/  LOP3.LUT R0, R8, 0x80000000, R7, 0x48, !PT ;  /* 0x8000000008007812 */ /* 0x000fe200078e4807 */
[----:B------:R-:W-:Y:S06]  /*08a0*/  BRA `(.L_x_12) ;  /* 0x00000000000c7947 */ /* 0x000fec0003800000 */
.L_x_5:
[----:B------:R-:W0:Y:S01]  /*08b0*/  MUFU.RSQ R0, -QNAN ;  /* 0xffc0000000007908 */ /* 0x000e220000001400 */
[----:B------:R-:W-:Y:S05]  /*08c0*/  BRA `(.L_x_12) ;  /* 0x0000000000047947 */ /* 0x000fea0003800000 */
.L_x_4:
[----:B------:R-:W-:-:S07]  /*08d0*/  FADD.FTZ R0, R0, R3 ;  /* 0x0000000300007221 */ /* 0x000fce0000010000 */
.L_x_12:
[----:B------:R-:W-:Y:S05]  /*08e0*/  BSYNC.RECONVERGENT B1 ;  /* 0x0000000000017941 */ /* 0x000fea0003800200 */
.L_x_2:
[----:B------:R-:W-:-:S04]  /*08f0*/  IMAD.MOV.U32 R5, RZ, RZ, 0x0 ;  /* 0x00000000ff057424 */ /* 0x000fc800078e00ff */
[----:B0-----:R-:W-:Y:S05]  /*0900*/  RET.REL.NODEC R4 `(_Z17div_colors_kernelv) ;  /* 0xfffffff404bc7950 */ /* 0x001fea0003c3ffff */
.L_x_13:
[----:B------:R-:W-:-:S00]  /*0910*/  BRA `(.L_x_13) ;  /* 0xfffffffc00fc7947 */ /* 0x000fc0000383ffff */
[----:B------:R-:W-:-:S00]  /*0920*/  NOP ;  /* 0x0000000000007918 */ /* 0x000fc00000000000 */
        /* <DEDUP_REMOVED lines=13> */
.L_x_54:


//--------------------- .text._Z12bounceKernelv   --------------------------
	.section	.text._Z12bounceKernelv,"ax",@progbits
	.align	128
        .global         _Z12bounceKernelv
        .type           _Z12bounceKernelv,@function
        .size           _Z12bounceKernelv,(.L_x_56 - _Z12bounceKernelv)
        .other          _Z12bounceKernelv,@"STO_CUDA_ENTRY STV_DEFAULT"
_Z12bounceKernelv:
.text._Z12bounceKernelv:
        /* <DEDUP_REMOVED lines=8> */
[----:B-1----:R-:W2:Y:S04]  /*0080*/  LDG.E.U16 R7, desc[UR4][R18.64+0x2e] ;  /* 0x00002e0412077981 */ /* 0x002ea8000c1e1500 */
[----:B------:R0:W5:Y:S04]  /*0090*/  LDG.E R2, desc[UR4][R18.64+0x18] ;  /* 0x0000180412027981 */ /* 0x000168000c1e1900 */
[----:B------:R0:W5:Y:S04]  /*00a0*/  LDG.E R3, desc[UR4][R18.64+0x1c] ;  /* 0x00001c0412037981 */ /* 0x000168000c1e1900 */
[----:B------:R0:W5:Y:S01]  /*00b0*/  LDG.E R4, desc[UR4][R18.64+0x20] ;  /* 0x0000200412047981 */ /* 0x000162000c1e1900 */
[----:B------:R-:W-:Y:S01]  /*00c0*/  HFMA2 R5, -RZ, RZ, 0, 0 ;  /* 0x00000000ff057431 */ /* 0x000fe200000001ff */
[----:B--2---:R-:W-:-:S02]  /*00d0*/  PRMT R6, R7, 0x7770, RZ ;  /* 0x0000777007067816 */ /* 0x004fc400000000ff */
[----:B0-----:R-:W-:-:S07]  /*00e0*/  PRMT R7, R7, 0x7771, RZ ;  /* 0x0000777107077816 */ /* 0x001fce00000000ff */
.L_x_36:
[----:B------:R-:W-:Y:S01]  /*00f0*/  IMAD R8, R0, R5, RZ ;  /* 0x0000000500087224 */ /* 0x000fe200078e02ff */
[----:B0-----:R-:W-:Y:S01]  /*0100*/  SHF.R.S32.HI R11, RZ, 0x1f, R0 ;  /* 0x0000001fff0b7819 */ /* 0x001fe20000011400 */
[----:B------:R-:W-:Y:S01]  /*0110*/  BSSY.RECONVERGENT B0, `(.L_x_14) ;  /* 0x0000020000007945 */ /* 0x000fe20003800200 */
[----:B------:R-:W-:Y:S02]  /*0120*/  MOV R10, 0x38d1b717 ;  /* 0x38d1b717000a7802 */ /* 0x000fe40000000f00 */
[----:B------:R-:W-:Y:S02]  /*0130*/  SHF.L.U32 R9, R8, 0xd, RZ ;  /* 0x0000000d08097819 */ /* 0x000fe400000006ff */
[----:B------:R-:W-:Y:S02]  /*0140*/  LEA.HI R11, R11, R0, RZ, 0x9 ;  /* 0x000000000b0b7211 */ /* 0x000fe400078f48ff */
[----:B------:R-:W-:Y:S02]  /*0150*/  LOP3.LUT R9, R9, R8, RZ, 0x3c, !PT ;  /* 0x0000000809097212 */ /* 0x000fe400078e3cff */
[----:B------:R-:W-:-:S02]  /*0160*/  LOP3.LUT R15, R11, 0xfffffe00, RZ, 0xc0, !PT ;  /* 0xfffffe000b0f7812 */ /* 0x000fc400078ec0ff */
[----:B------:R-:W-:Y:S02]  /*0170*/  SHF.R.U32.HI R8, RZ, 0x11, R9 ;  /* 0x00000011ff087819 */ /* 0x000fe40000011609 */
[----:B------:R-:W-:Y:S01]  /*0180*/  SHF.R.S32.HI R34, RZ, 0x9, R11 ;  /* 0x00000009ff227819 */ /* 0x000fe2000001140b */
[----:B------:R-:W-:Y:S01]  /*0190*/  IMAD.IADD R15, R0, 0x1, -R15 ;  /* 0x00000001000f7824 */ /* 0x000fe200078e0a0f */
[----:B------:R-:W-:Y:S02]  /*01a0*/  LOP3.LUT R8, R8, R9, RZ, 0x3c, !PT ;  /* 0x0000000908087212 */ /* 0x000fe400078e3cff */
[----:B------:R-:W-:Y:S02]  /*01b0*/  MOV R9, 0x461c4000 ;  /* 0x461c400000097802 */ /* 0x000fe40000000f00 */
[----:B------:R-:W-:Y:S01]  /*01c0*/  I2FP.F32.S32 R34, R34 ;  /* 0x0000002200227245 */ /* 0x000fe20000201400 */
[----:B------:R-:W-:Y:S01]  /*01d0*/  IMAD.SHL.U32 R13, R8, 0x20, RZ ;  /* 0x00000020080d7824 */ /* 0x000fe200078e00ff */
[----:B------:R-:W-:Y:S01]  /*01e0*/  I2FP.F32.S32 R36, R15 ;  /* 0x0000000f00247245 */ /* 0x000fe20000201400 */
[----:B------:R-:W-:-:S02]  /*01f0*/  FFMA R9, R10, -R9, 1 ;  /* 0x3f8000000a097423 */ /* 0x000fc40000000809 */
[----:B------:R-:W-:Y:S01]  /*0200*/  FMUL R31, R34, 0.019999999552965164185 ;  /* 0x3ca3d70a221f7820 */ /* 0x000fe20000400000 */
[----:B------:R-:W-:Y:S01]  /*0210*/  LOP3.LUT R13, R13, R8, RZ, 0x3c, !PT ;  /* 0x000000080d0d7212 */ /* 0x000fe200078e3cff */
[----:B------:R-:W-:-:S04]  /*0220*/  FFMA R9, R9, R10, 9.9999997473787516356e-05 ;  /* 0x38d1b71709097423 */ /* 0x000fc8000000000a */
[----:B------:R-:W-:-:S05]  /*0230*/  IMAD.HI.U32 R8, R13, -0x2e48e8a7, RZ ;  /* 0xd1b717590d087827 */ /* 0x000fca00078e00ff */
[----:B------:R-:W-:-:S05]  /*0240*/  SHF.R.U32.HI R8, RZ, 0xd, R8 ;  /* 0x0000000dff087819 */ /* 0x000fca0000011608 */
[----:B------:R-:W-:-:S05]  /*0250*/  IMAD R8, R8, -0x2710, R13 ;  /* 0xffffd8f008087824 */ /* 0x000fca00078e020d */
[----:B------:R-:W-:-:S04]  /*0260*/  I2FP.F32.U32 R28, R8 ;  /* 0x00000008001c7245 */ /* 0x000fc80000201000 */
[----:B------:R-:W0:Y:S01]  /*0270*/  FCHK P0, R28, 10000 ;  /* 0x461c40001c007902 */ /* 0x000e220000000000 */
[----:B------:R-:W-:-:S04]  /*0280*/  FFMA R8, R28, R9, RZ ;  /* 0x000000091c087223 */ /* 0x000fc800000000ff */
[----:B------:R-:W-:-:S04]  /*0290*/  FFMA R10, R8, -10000, R28 ;  /* 0xc61c4000080a7823 */ /* 0x000fc8000000001c */
[----:B------:R-:W-:Y:S01]  /*02a0*/  FFMA R8, R9, R10, R8 ;  /* 0x0000000a09087223 */ /* 0x000fe20000000008 */
[----:B------:R-:W-:Y:S01]  /*02b0*/  FMUL R9, R36, 0.019999999552965164185 ;  /* 0x3ca3d70a24097820 */ /* 0x000fe20000400000 */
[----:B0-----:R-:W-:Y:S06]  /*02c0*/  @!P0 BRA `(.L_x_15) ;  /* 0x0000000000108947 */ /* 0x001fec0003800000 */
[----:B------:R-:W-:Y:S02]  /*02d0*/  MOV R15, 0x461c4000 ;  /* 0x461c4000000f7802 */ /* 0x000fe40000000f00 */
[----:B------:R-:W-:-:S07]  /*02e0*/  MOV R20, 0x300 ;  /* 0x0000030000147802 */ /* 0x000fce0000000f00 */
[----:B-----5:R-:W-:Y:S05]  /*02f0*/  CALL.REL.NOINC `($__internal_2_$__cuda_sm3x_div_rn_noftz_f32_slowpath) ;  /* 0x0000001000ac7944 */ /* 0x020fea0003c00000 */
[----:B------:R-:W-:-:S07]  /*0300*/  MOV R8, R12 ;  /* 0x0000000c00087202 */ /* 0x000fce0000000f00 */
.L_x_15:
[----:B------:R-:W-:Y:S05]  /*0310*/  BSYNC.RECONVERGENT B0 ;  /* 0x0000000000007941 */ /* 0x000fea0003800200 */
.L_x_14:
[-C--:B------:R-:W-:Y:S02]  /*0320*/  IMAD R10, R13, R13.reuse, RZ ;  /* 0x0000000d0d0a7224 */ /* 0x080fe400078e02ff */
[----:B------:R-:W-:Y:S02]  /*0330*/  HFMA2 R15, -RZ, RZ, 6.109375, 2 ;  /* 0x461c4000ff0f7431 */ /* 0x000fe400000001ff */
[----:B------:R-:W-:Y:S01]  /*0340*/  IMAD.MOV.U32 R12, RZ, RZ, 0x38d1b717 ;  /* 0x38d1b717ff0c7424 */ /* 0x000fe200078e00ff */
[----:B------:R-:W-:Y:S01]  /*0350*/  BSSY.RECONVERGENT B0, `(.L_x_16) ;  /* 0x0000011000007945 */ /* 0x000fe20003800200 */
[----:B------:R-:W-:-:S05]  /*0360*/  LOP3.LUT R11, R10, R13, RZ, 0x3c, !PT ;  /* 0x0000000d0a0b7212 */ /* 0x000fca00078e3cff */
[----:B------:R-:W-:-:S04]  /*0370*/  IMAD.HI.U32 R10, R11, -0x2e48e8a7, RZ ;  /* 0xd1b717590b0a7827 */ /* 0x000fc800078e00ff */
[----:B------:R-:W-:Y:S01]  /*0380*/  FFMA R15, R12, -R15, 1 ;  /* 0x3f8000000c0f7423 */ /* 0x000fe2000000080f */
[----:B------:R-:W-:-:S05]  /*0390*/  SHF.R.U32.HI R10, RZ, 0xd, R10 ;  /* 0x0000000dff0a7819 */ /* 0x000fca000001160a */
[----:B------:R-:W-:-:S05]  /*03a0*/  IMAD R10, R10, -0x2710, R11 ;  /* 0xffffd8f00a0a7824 */ /* 0x000fca00078e020b */
[----:B------:R-:W-:Y:S01]  /*03b0*/  I2FP.F32.U32 R28, R10 ;  /* 0x0000000a001c7245 */ /* 0x000fe20000201000 */
[----:B------:R-:W-:-:S03]  /*03c0*/  FFMA R10, R15, R12, 9.9999997473787516356e-05 ;  /* 0x38d1b7170f0a7423 */ /* 0x000fc6000000000c */
[----:B------:R-:W0:Y:S01]  /*03d0*/  FCHK P0, R28, 10000 ;  /* 0x461c40001c007902 */ /* 0x000e220000000000 */
[----:B------:R-:W-:-:S04]  /*03e0*/  FFMA R15, R10, R28, RZ ;  /* 0x0000001c0a0f7223 */ /* 0x000fc800000000ff */
[----:B------:R-:W-:-:S04]  /*03f0*/  FFMA R12, R15, -10000, R28 ;  /* 0xc61c40000f0c7823 */ /* 0x000fc8000000001c */
[----:B------:R-:W-:Y:S01]  /*0400*/  FFMA R10, R10, R12, R15 ;  /* 0x0000000c0a0a7223 */ /* 0x000fe2000000000f */
[----:B0-----:R-:W-:Y:S06]  /*0410*/  @!P0 BRA `(.L_x_17) ;  /* 0x0000000000108947 */ /* 0x001fec0003800000 */
[----:B------:R-:W-:Y:S02]  /*0420*/  MOV R15, 0x461c4000 ;  /* 0x461c4000000f7802 */ /* 0x000fe40000000f00 */
[----:B------:R-:W-:-:S07]  /*0430*/  MOV R20, 0x450 ;  /* 0x0000045000147802 */ /* 0x000fce0000000f00 */
[----:B-----5:R-:W-:Y:S05]  /*0440*/  CALL.REL.NOINC `($__internal_2_$__cuda_sm3x_div_rn_noftz_f32_slowpath) ;  /* 0x0000001000587944 */ /* 0x020fea0003c00000 */
[----:B------:R-:W-:-:S07]  /*0450*/  IMAD.MOV.U32 R10, RZ, RZ, R12 ;  /* 0x000000ffff0a7224 */ /* 0x000fce00078e000c */
.L_x_17:
[----:B------:R-:W-:Y:S05]  /*0460*/  BSYNC.RECONVERGENT B0 ;  /* 0x0000000000007941 */ /* 0x000fea0003800200 */
.L_x_16:
[-C--:B------:R-:W-:Y:S02]  /*0470*/  IMAD R12, R11, R11.reuse, RZ ;  /* 0x0000000b0b0c7224 */ /* 0x080fe400078e02ff */
[----:B------:R-:W-:Y:S01]  /*0480*/  HFMA2 R15, -RZ, RZ, 6.109375, 2 ;  /* 0x461c4000ff0f7431 */ /* 0x000fe200000001ff */
[----:B------:R-:W-:Y:S01]  /*0490*/  MOV R14, 0x38d1b717 ;  /* 0x38d1b717000e7802 */ /* 0x000fe20000000f00 */
        /* <DEDUP_REMOVED lines=13> */
[----:B------:R-:W-:Y:S01]  /*0570*/  IMAD.MOV.U32 R15, RZ, RZ, 0x461c4000 ;  /* 0x461c4000ff0f7424 */ /* 0x000fe200078e00ff */
[----:B------:R-:W-:-:S07]  /*0580*/  MOV R20, 0x5a0 ;  /* 0x000005a000147802 */ /* 0x000fce0000000f00 */
[----:B-----5:R-:W-:Y:S05]  /*0590*/  CALL.REL.NOINC `($__internal_2_$__cuda_sm3x_div_rn_noftz_f32_slowpath) ;  /* 0x0000001000047944 */ /* 0x020fea0003c00000 */
[----:B------:R-:W-:-:S07]  /*05a0*/  MOV R11, R12 ;  /* 0x0000000c000b7202 */ /* 0x000fce0000000f00 */
.L_x_19:
[----:B------:R-:W-:Y:S05]  /*05b0*/  BSYNC.RECONVERGENT B0 ;  /* 0x0000000000007941 */ /* 0x000fea0003800200 */
.L_x_18:
[----:B------:R-:W-:-:S04]  /*05c0*/  IMAD.HI.U32 R12, R13, 0x10624dd3, RZ ;  /* 0x10624dd30d0c7827 */ /* 0x000fc800078e00ff */
[----:B------:R-:W-:Y:S01]  /*05d0*/  HFMA2 R14, -RZ, RZ, 0.81396484375, 0.000785350799560546875 ;  /* 0x3a83126fff0e7431 */ /* 0x000fe200000001ff */
[----:B------:R-:W-:Y:S01]  /*05e0*/  BSSY.RECONVERGENT B0, `(.L_x_20) ;  /* 0x000000f000007945 */ /* 0x000fe20003800200 */
[----:B------:R-:W-:Y:S01]  /*05f0*/  IMAD.MOV.U32 R15, RZ, RZ, 0x447a0000 ;  /* 0x447a0000ff0f7424 */ /* 0x000fe200078e00ff */
[----:B------:R-:W-:-:S05]  /*0600*/  SHF.R.U32.HI R12, RZ, 0x6, R12 ;  /* 0x00000006ff0c7819 */ /* 0x000fca000001160c */
[----:B------:R-:W-:Y:S02]  /*0610*/  IMAD R12, R12, -0x3e8, R13 ;  /* 0xfffffc180c0c7824 */ /* 0x000fe400078e020d */
[----:B------:R-:W-:-:S03]  /*0620*/  FFMA R13, R14, -R15, 1 ;  /* 0x3f8000000e0d7423 */ /* 0x000fc6000000080f */
[----:B------:R-:W-:Y:S01]  /*0630*/  I2FP.F32.U32 R28, R12 ;  /* 0x0000000c001c7245 */ /* 0x000fe20000201000 */
[----:B------:R-:W-:-:S03]  /*0640*/  FFMA R13, R13, R14, 0.0010000000474974513054 ;  /* 0x3a83126f0d0d7423 */ /* 0x000fc6000000000e */
        /* <DEDUP_REMOVED lines=8> */
.L_x_21:
[----:B------:R-:W-:Y:S05]  /*06d0*/  BSYNC.RECONVERGENT B0 ;  /* 0x0000000000007941 */ /* 0x000fea0003800200 */
.L_x_20:
[----:B------:R-:W-:Y:S01]  /*06e0*/  HFMA2 R14, -RZ, RZ, 0, 0 ;  /* 0x00000000ff0e7431 */ /* 0x000fe200000001ff */
[----:B------:R-:W-:Y:S01]  /*06f0*/  BSSY B0, `(.L_x_22) ;  /* 0x00000a8000007945 */ /* 0x000fe20003800000 */
[----:B------:R-:W-:Y:S02]  /*0700*/  MOV R30, 0x3f800000 ;  /* 0x3f800000001e7802 */ /* 0x000fe40000000f00 */
[----:B------:R-:W-:Y:S02]  /*0710*/  CS2R R28, SRZ ;  /* 0x00000000001c7805 */ /* 0x000fe4000001ff00 */
[----:B------:R-:W-:Y:S02]  /*0720*/  PRMT R15, RZ, 0x7610, R15 ;  /* 0x00007610ff0f7816 */ /* 0x000fe4000000000f */
[----:B------:R-:W-:Y:S01]  /*0730*/  CS2R R32, SRZ ;  /* 0x0000000000207805 */ /* 0x000fe2000001ff00 */
[----:B------:R-:W-:-:S07]  /*0740*/  IMAD.MOV.U32 R17, RZ, RZ, RZ ;  /* 0x000000ffff117224 */ /* 0x000fce00078e00ff */
.L_x_33:
[----:B------:R-:W-:Y:S05]  /*0750*/  WARPSYNC.ALL ;  /* 0x0000000000007948 */ /* 0x000fea0003800000 */
[----:B------:R-:W-:Y:S01]  /*0760*/  BAR.SYNC.DEFER_BLOCKING 0x0 ;  /* 0x0000000000007b1d */ /* 0x000fe20000010000 */
[----:B------:R-:W-:Y:S02]  /*0770*/  MOV R13, 0xbf800000 ;  /* 0xbf800000000d7802 */ /* 0x000fe40000000f00 */
[----:B------:R-:W-:Y:S02]  /*0780*/  MOV R16, 0xffffffff ;  /* 0xffffffff00107802 */ /* 0x000fe40000000f00 */
[----:B------:R-:W-:Y:S01]  /*0790*/  PRMT R37, RZ, 0x7610, R37 ;  /* 0x00007610ff257816 */ /* 0x000fe20000000025 */
[----:B------:R-:W-:Y:S01]  /*07a0*/  BSSY.RECONVERGENT B1, `(.L_x_23) ;  /* 0x0000066000017945 */ /* 0x000fe20003800200 */
[----:B------:R-:W-:-:S07]  /*07b0*/  MOV R35, RZ ;  /* 0x000000ff00237202 */ /* 0x000fce0000000f00 */
.L_x_31:
[----:B------:R-:W-:Y:S01]  /*07c0*/  IMAD R39, R35, 0x58, RZ ;  /* 0x0000005823277824 */ /* 0x000fe200078e02ff */
[----:B------:R-:W-:Y:S03]  /*07d0*/  BSSY.RECONVERGENT B2, `(.L_x_24) ;  /* 0x000005f000027945 */ /* 0x000fe60003800200 */
[----:B------:R-:W0:Y:S08]  /*07e0*/  LDC.64 R26, c[0x3][R39+0x28] ;  /* 0x00c00a00271a7b82 */ /* 0x000e300000000a00 */
[----:B------:R-:W1:Y:S01]  /*07f0*/  LDC R38, c[0x3][R39+0x24] ;  /* 0x00c0090027267b82 */ /* 0x000e620000000800 */
[----:B0-----:R-:W-:-:S04]  /*0800*/  FMUL R20, R31, R26 ;  /* 0x0000001a1f147220 */ /* 0x001fc80000400000 */
[----:B-1----:R-:W-:-:S04]  /*0810*/  FFMA R21, R9, R38, R20 ;  /* 0x0000002609157223 */ /* 0x002fc80000000014 */
[----:B------:R-:W-:-:S05]  /*0820*/  FFMA R42, R30, R27, R21 ;  /* 0x0000001b1e2a7223 */ /* 0x000fca0000000015 */
[----:B------:R-:W-:-:S13]  /*0830*/  FSETP.NEU.AND P0, PT, R42, RZ, PT ;  /* 0x000000ff2a00720b */ /* 0x000fda0003f0d000 */
[----:B------:R-:W-:Y:S05]  /*0840*/  @!P0 BRA `(.L_x_25) ;  /* 0x00000004005c8947 */ /* 0x000fea0003800000 */
[----:B------:R-:W0:Y:S01]  /*0850*/  LDC.64 R20, c[0x3][R39] ;  /* 0x00c0000027147b82 */ /* 0x000e220000000a00 */
[C---:B------:R-:W-:Y:S01]  /*0860*/  FSETP.GEU.AND P0, PT, |R42|.reuse, 1.175494350822287508e-38, PT ;  /* 0x008000002a00780b */ /* 0x040fe20003f0e200 */
[----:B------:R-:W-:Y:S06]  /*0870*/  BSSY.RELIABLE B3, `(.L_x_26) ;  /* 0x000003b000037945 */ /* 0x000fec0003800100 */
[----:B------:R-:W1:Y:S06]  /*0880*/  LDC R40, c[0x3][R39+0x8] ;  /* 0x00c0020027287b82 */ /* 0x000e6c0000000800 */
[----:B------:R-:W-:-:S02]  /*0890*/  @!P0 FMUL R42, R42, 16777216 ;  /* 0x4b8000002a2a8820 */ /* 0x000fc40000400000 */
[----:B------:R-:W2:Y:S02]  /*08a0*/  LDC.64 R24, c[0x3][R39+0x40] ;  /* 0x00c0100027187b82 */ /* 0x000ea40000000a00 */
[----:B------:R-:W3:Y:S01]  /*08b0*/  MUFU.RCP R41, R42 ;  /* 0x0000002a00297308 */ /* 0x000ee20000001000 */
[----:B0-----:R-:W-:Y:S01]  /*08c0*/  FADD R23, -R34, R21 ;  /* 0x0000001522177221 */ /* 0x001fe20000000100 */
[----:B------:R-:W-:-:S03]  /*08d0*/  FADD R22, -R36, R20 ;  /* 0x0000001424167221 */ /* 0x000fc60000000100 */
[----:B------:R-:W-:-:S04]  /*08e0*/  FMUL R23, R26, R23 ;  /* 0x000000171a177220 */ /* 0x000fc80000400000 */
[----:B------:R-:W-:Y:S01]  /*08f0*/  FFMA R38, R38, R22, R23 ;  /* 0x0000001626267223 */ /* 0x000fe20000000017 */
[----:B-1----:R-:W-:Y:S01]  /*0900*/  FADD R26, -R33, R40 ;  /* 0x00000028211a7221 */ /* 0x002fe20000000100 */
[----:B------:R-:W0:Y:S03]  /*0910*/  LDC.64 R22, c[0x3][R39+0x30] ;  /* 0x00c00c0027167b82 */ /* 0x000e260000000a00 */
[----:B------:R-:W-:-:S04]  /*0920*/  FFMA R38, R27, R26, R38 ;  /* 0x0000001a1b267223 */ /* 0x000fc80000000026 */
[----:B------:R-:W-:Y:S01]  /*0930*/  @!P0 FMUL R38, R38, 16777216 ;  /* 0x4b80000026268820 */ /* 0x000fe20000400000 */
[----:B------:R-:W1:Y:S03]  /*0940*/  LDC.64 R26, c[0x3][R39+0x38] ;  /* 0x00c00e00271a7b82 */ /* 0x000e660000000a00 */
[----:B---3--:R-:W-:-:S04]  /*0950*/  FMUL R41, R41, R38 ;  /* 0x0000002629297220 */ /* 0x008fc80000400000 */
[----:B------:R-:W-:-:S04]  /*0960*/  FFMA R38, R31, R41, R34 ;  /* 0x000000291f267223 */ /* 0x000fc80000000022 */
[----:B------:R-:W-:-:S04]  /*0970*/  FADD R21, -R21, R38 ;  /* 0x0000002615157221 */ /* 0x000fc80000000100 */
[C---:B--2---:R-:W-:Y:S01]  /*0980*/  FMUL R24, R21.reuse, R24 ;  /* 0x0000001815187220 */ /* 0x044fe20000400000 */
[----:B0-----:R-:W-:Y:S01]  /*0990*/  FMUL R43, R21, R23 ;  /* 0x00000017152b7220 */ /* 0x001fe20000400000 */
[-C--:B------:R-:W-:Y:S01]  /*09a0*/  FFMA R23, R9, R41.reuse, R36 ;  /* 0x0000002909177223 */ /* 0x080fe20000000024 */
[----:B------:R-:W-:-:S03]  /*09b0*/  FFMA R41, R30, R41, R33 ;  /* 0x000000291e297223 */ /* 0x000fc60000000021 */
[----:B------:R-:W-:Y:S01]  /*09c0*/  FADD R20, -R20, R23 ;  /* 0x0000001714147221 */ /* 0x000fe20000000100 */
[----:B------:R-:W-:-:S03]  /*09d0*/  FADD R40, -R40, R41 ;  /* 0x0000002928287221 */ /* 0x000fc60000000100 */
[C---:B------:R-:W-:Y:S01]  /*09e0*/  FFMA R43, R20.reuse, R22, R43 ;  /* 0x00000016142b7223 */ /* 0x040fe2000000002b */
[----:B-1----:R-:W-:Y:S02]  /*09f0*/  FFMA R22, R20, R27, R24 ;  /* 0x0000001b14167223 */ /* 0x002fe40000000018 */
[----:B------:R-:W0:Y:S01]  /*0a00*/  LDC.64 R20, c[0x3][R39+0x48] ;  /* 0x00c0120027147b82 */ /* 0x000e220000000a00 */
[C---:B------:R-:W-:Y:S01]  /*0a10*/  FFMA R26, R40.reuse, R26, R43 ;  /* 0x0000001a281a7223 */ /* 0x040fe2000000002b */
[----:B------:R-:W-:Y:S02]  /*0a20*/  IMAD.MOV.U32 R43, RZ, RZ, 0x4b800000 ;  /* 0x4b800000ff2b7424 */ /* 0x000fe400078e00ff */
[----:B------:R-:W-:-:S04]  /*0a30*/  FFMA R22, R40, R25, R22 ;  /* 0x0000001928167223 */ /* 0x000fc80000000016 */
[----:B------:R-:W1:Y:S08]  /*0a40*/  LDC R27, c[0x3][R39+0x50] ;  /* 0x00c01400271b7b82 */ /* 0x000e700000000800 */
[----:B------:R-:W2:Y:S01]  /*0a50*/  LDC.U8 R24, c[0x3][R39+0x54] ;  /* 0x00c0150027187b82 */ /* 0x000ea20000000000 */
[-C--:B0-----:R-:W-:Y:S01]  /*0a60*/  FMUL R42, R21, R21.reuse ;  /* 0x00000015152a7220 */ /* 0x081fe20000400000 */
[-C--:B------:R-:W-:Y:S01]  /*0a70*/  FMUL R25, R22, R21.reuse ;  /* 0x0000001516197220 */ /* 0x080fe20000400000 */
[----:B------:R-:W-:-:S04]  /*0a80*/  FMUL R21, R26, R21 ;  /* 0x000000151a157220 */ /* 0x000fc80000400000 */
[-C--:B------:R-:W-:Y:S01]  /*0a90*/  FFMA R21, R22, R20.reuse, -R21 ;  /* 0x0000001416157223 */ /* 0x080fe20000000815 */
[----:B-1----:R-:W-:Y:S01]  /*0aa0*/  FFMA R42, R27, R20, -R42 ;  /* 0x000000141b2a7223 */ /* 0x002fe2000000082a */
[----:B------:R-:W-:Y:S01]  /*0ab0*/  FFMA R25, R26, R27, -R25 ;  /* 0x0000001b1a197223 */ /* 0x000fe20000000819 */
[----:B------:R-:W-:-:S03]  /*0ac0*/  FADD R27, -R33, R41 ;  /* 0x00000029211b7221 */ /* 0x000fc60000000100 */
[----:B------:R-:W-:-:S04]  /*0ad0*/  FSETP.GEU.AND P0, PT, |R42|, 1.175494350822287508e-38, PT ;  /* 0x008000002a00780b */ /* 0x000fc80003f0e200 */
[----:B------:R-:W-:-:S09]  /*0ae0*/  FSEL R43, R43, 1, !P0 ;  /* 0x3f8000002b2b7808 */ /* 0x000fd20004000000 */
[----:B------:R-:W-:Y:S01]  /*0af0*/  @!P0 FMUL R42, R42, 16777216 ;  /* 0x4b8000002a2a8820 */ /* 0x000fe20000400000 */
[----:B--2---:R-:W-:Y:S01]  /*0b00*/  ISETP.NE.AND P0, PT, R24, RZ, PT ;  /* 0x000000ff1800720c */ /* 0x004fe20003f05270 */
[----:B------:R-:W-:-:S04]  /*0b10*/  FADD R24, -R34, R38 ;  /* 0x0000002622187221 */ /* 0x000fc80000000100 */
[----:B------:R-:W0:Y:S02]  /*0b20*/  MUFU.RCP R42, R42 ;  /* 0x0000002a002a7308 */ /* 0x000e240000001000 */
[----:B0-----:R-:W-:-:S04]  /*0b30*/  FMUL R26, R42, R43 ;  /* 0x0000002b2a1a7220 */ /* 0x001fc80000400000 */
[----:B------:R-:W-:Y:S01]  /*0b40*/  FMUL R20, R25, R26 ;  /* 0x0000001a19147220 */ /* 0x000fe20000400000 */
[----:B------:R-:W-:Y:S01]  /*0b50*/  FMUL R21, R26, R21 ;  /* 0x000000151a157220 */ /* 0x000fe20000400000 */
[----:B------:R-:W-:Y:S01]  /*0b60*/  FADD R25, -R36, R23 ;  /* 0x0000001724197221 */ /* 0x000fe20000000100 */
[----:B------:R-:W-:Y:S06]  /*0b70*/  @P0 BRA `(.L_x_27) ;  /* 0x0000000000280947 */ /* 0x000fec0003800000 */
[C---:B------:R-:W-:Y:S01]  /*0b80*/  FADD R26, R20.reuse, R21 ;  /* 0x00000015141a7221 */ /* 0x040fe20000000000 */
[----:B------:R-:W-:Y:S01]  /*0b90*/  FMUL R22, R31, R24 ;  /* 0x000000181f167220 */ /* 0x000fe20000400000 */
[----:B------:R-:W-:-:S03]  /*0ba0*/  FMNMX R20, R20, R21, PT ;  /* 0x0000001514147209 */ /* 0x000fc60003800000 */
[----:B------:R-:W-:Y:S01]  /*0bb0*/  FFMA R21, R9, R25, R22 ;  /* 0x0000001909157223 */ /* 0x000fe20000000016 */
[----:B------:R-:W-:-:S03]  /*0bc0*/  FSETP.GT.AND P0, PT, R26, 1, PT ;  /* 0x3f8000001a00780b */ /* 0x000fc60003f04000 */
[----:B------:R-:W-:Y:S01]  /*0bd0*/  FFMA R21, R30, R27, R21 ;  /* 0x0000001b1e157223 */ /* 0x000fe20000000015 */
[----:B------:R-:W-:-:S04]  /*0be0*/  FSETP.LT.OR P0, PT, R20, RZ, P0 ;  /* 0x000000ff1400720b */ /* 0x000fc80000701400 */
[----:B------:R-:W-:-:S13]  /*0bf0*/  FSETP.LT.OR P0, PT, R21, RZ, P0 ;  /* 0x000000ff1500720b */ /* 0x000fda0000701400 */
[----:B------:R-:W-:Y:S05]  /*0c00*/  @P0 BREAK.RELIABLE B3 ;  /* 0x0000000000030942 */ /* 0x000fea0003800100 */
[----:B------:R-:W-:Y:S05]  /*0c10*/  @P0 BRA `(.L_x_25) ;  /* 0x0000000000680947 */ /* 0x000fea0003800000 */
.L_x_27:
[----:B------:R-:W-:Y:S05]  /*0c20*/  BSYNC.RELIABLE B3 ;  /* 0x0000000000037941 */ /* 0x000fea0003800100 */
.L_x_26:
[----:B------:R-:W-:Y:S01]  /*0c30*/  FMUL R20, R24, R24 ;  /* 0x0000001818147220 */ /* 0x000fe20000400000 */
[----:B------:R-:W-:Y:S03]  /*0c40*/  BSSY.RECONVERGENT B3, `(.L_x_28) ;  /* 0x000000f000037945 */ /* 0x000fe60003800200 */
[----:B------:R-:W-:-:S04]  /*0c50*/  FFMA R20, R25, R25, R20 ;  /* 0x0000001919147223 */ /* 0x000fc80000000014 */
[----:B------:R-:W-:-:S04]  /*0c60*/  FFMA R21, R27, R27, R20 ;  /* 0x0000001b1b157223 */ /* 0x000fc80000000014 */
[----:B------:R0:W1:Y:S01]  /*0c70*/  MUFU.RSQ R22, R21 ;  /* 0x0000001500167308 */ /* 0x0000620000001400 */
[----:B------:R-:W-:-:S04]  /*0c80*/  IADD3 R20, PT, PT, R21, -0xd000000, RZ ;  /* 0xf300000015147810 */ /* 0x000fc80007ffe0ff */
[----:B------:R-:W-:-:S13]  /*0c90*/  ISETP.GT.U32.AND P0, PT, R20, 0x727fffff, PT ;  /* 0x727fffff1400780c */ /* 0x000fda0003f04070 */
[----:B01----:R-:W-:Y:S05]  /*0ca0*/  @!P0 BRA `(.L_x_29) ;  /* 0x0000000000108947 */ /* 0x003fea0003800000 */
[----:B------:R-:W-:-:S07]  /*0cb0*/  MOV R27, 0xcd0 ;  /* 0x00000cd0001b7802 */ /* 0x000fce0000000f00 */
[----:B-----5:R-:W-:Y:S05]  /*0cc0*/  CALL.REL.NOINC `($__internal_1_$__cuda_sm20_sqrt_rn_f32_slowpath) ;  /* 0x0000000400dc7944 */ /* 0x020fea0003c00000 */
[----:B------:R-:W-:Y:S01]  /*0cd0*/  MOV R20, R22 ;  /* 0x0000001600147202 */ /* 0x000fe20000000f00 */
[----:B------:R-:W-:Y:S06]  /*0ce0*/  BRA `(.L_x_30) ;  /* 0x0000000000107947 */ /* 0x000fec0003800000 */
.L_x_29:
[----:B------:R-:W-:Y:S01]  /*0cf0*/  FMUL.FTZ R20, R21, R22 ;  /* 0x0000001615147220 */ /* 0x000fe20000410000 */
[----:B------:R-:W-:-:S03]  /*0d00*/  FMUL.FTZ R22, R22, 0.5 ;  /* 0x3f00000016167820 */ /* 0x000fc60000410000 */
[----:B------:R-:W-:-:S04]  /*0d10*/  FFMA R21, -R20, R20, R21 ;  /* 0x0000001414157223 */ /* 0x000fc80000000115 */
[----:B------:R-:W-:-:S07]  /*0d20*/  FFMA R20, R21, R22, R20 ;  /* 0x0000001615147223 */ /* 0x000fce0000000014 */
.L_x_30:
[----:B------:R-:W-:Y:S05]  /*0d30*/  BSYNC.RECONVERGENT B3 ;  /* 0x0000000000037941 */ /* 0x000fea0003800200 */
.L_x_28:
[----:B------:R-:W-:Y:S01]  /*0d40*/  LOP3.LUT P0, RZ, R37, 0xff, RZ, 0xc0, !PT ;  /* 0x000000ff25ff7812 */ /* 0x000fe2000780c0ff */
[----:B------:R-:W-:-:S03]  /*0d50*/  HFMA2 R37, -RZ, RZ, 0, 5.9604644775390625e-08 ;  /* 0x00000001ff257431 */ /* 0x000fc600000001ff */
[----:B------:R-:W-:-:S04]  /*0d60*/  FSETP.GE.AND P0, PT, R20, R13, P0 ;  /* 0x0000000d1400720b */ /* 0x000fc80000706000 */
[----:B-----5:R-:W-:Y:S02]  /*0d70*/  FSEL R2, R2, R23, P0 ;  /* 0x0000001702027208 */ /* 0x020fe40000000000 */
[----:B------:R-:W-:Y:S02]  /*0d80*/  FSEL R3, R3, R38, P0 ;  /* 0x0000002603037208 */ /* 0x000fe40000000000 */
[----:B------:R-:W-:Y:S02]  /*0d90*/  FSEL R4, R4, R41, P0 ;  /* 0x0000002904047208 */ /* 0x000fe40000000000 */
[----:B------:R-:W-:Y:S02]  /*0da0*/  FSEL R13, R13, R20, P0 ;  /* 0x000000140d0d7208 */ /* 0x000fe40000000000 */
[----:B------:R-:W-:-:S07]  /*0db0*/  SEL R16, R16, R35, P0 ;  /* 0x0000002310107207 */ /* 0x000fce0000000000 */
.L_x_25:
[----:B------:R-:W-:Y:S05]  /*0dc0*/  BSYNC.RECONVERGENT B2 ;  /* 0x0000000000027941 */ /* 0x000fea0003800200 */
.L_x_24:
[----:B------:R-:W-:-:S05]  /*0dd0*/  VIADD R35, R35, 0x1 ;  /* 0x0000000123237836 */ /* 0x000fca0000000000 */
[----:B------:R-:W-:-:S13]  /*0de0*/  ISETP.NE.AND P0, PT, R35, 0xc, PT ;  /* 0x0000000c2300780c */ /* 0x000fda0003f05270 */
[----:B------:R-:W-:Y:S05]  /*0df0*/  @P0 BRA `(.L_x_31) ;  /* 0xfffffff800700947 */ /* 0x000fea000383ffff */
[----:B------:R-:W-:Y:S05]  /*0e00*/  BSYNC.RECONVERGENT B1 ;  /* 0x0000000000017941 */ /* 0x000fea0003800200 */
.L_x_23:
[----:B------:R-:W-:Y:S05]  /*0e10*/  WARPSYNC.ALL ;  /* 0x0000000000007948 */ /* 0x000fea0003800000 */
[----:B------:R-:W-:Y:S02]  /*0e20*/  LOP3.LUT P0, RZ, R37, 0xff, RZ, 0xc0, !PT ;  /* 0x000000ff25ff7812 */ /* 0x000fe4000780c0ff */
[----:B------:R-:W-:Y:S02]  /*0e30*/  PRMT R23, RZ, 0x7610, R23 ;  /* 0x00007610ff177816 */ /* 0x000fe40000000017 */
[----:B------:R-:W-:-:S09]  /*0e40*/  PRMT R22, R15, 0x7610, R22 ;  /* 0x000076100f167816 */ /* 0x000fd20000000016 */
[----:B------:R-:W-:Y:S05]  /*0e50*/  @!P0 BRA `(.L_x_32) ;  /* 0x0000000000c48947 */ /* 0x000fea0003800000 */
[----:B------:R-:W0:Y:S08]  /*0e60*/  LDC.64 R20, c[0x4][0x20] ;  /* 0x01000800ff147b82 */ /* 0x000e300000000a00 */
[----:B------:R-:W1:Y:S01]  /*0e70*/  LDC.64 R22, c[0x4][0x18] ;  /* 0x01000600ff167b82 */ /* 0x000e620000000a00 */
[----:B0-----:R-:W-:-:S05]  /*0e80*/  IMAD.WIDE R20, R16, 0x14, R20 ;  /* 0x0000001410147825 */ /* 0x001fca00078e0214 */
[----:B------:R-:W2:Y:S01]  /*0e90*/  LDG.E R27, desc[UR4][R20.64+0xc] ;  /* 0x00000c04141b7981 */ /* 0x000ea2000c1e1900 */
[----:B-1----:R-:W-:-:S03]  /*0ea0*/  IMAD.WIDE R22, R16, 0x58, R22 ;  /* 0x0000005810167825 */ /* 0x002fc600078e0216 */
[----:B------:R-:W3:Y:S04]  /*0eb0*/  LDG.E R25, desc[UR4][R20.64+0x10] ;  /* 0x0000100414197981 */ /* 0x000ee8000c1e1900 */
[----:B------:R-:W4:Y:S04]  /*0ec0*/  LDG.E R36, desc[UR4][R22.64+0x28] ;  /* 0x0000280416247981 */ /* 0x000f28000c1e1900 */
[----:B------:R-:W3:Y:S04]  /*0ed0*/  LDG.E R34, desc[UR4][R22.64+0x24] ;  /* 0x0000240416227981 */ /* 0x000ee8000c1e1900 */
[----:B------:R0:W3:Y:S04]  /*0ee0*/  LDG.E R33, desc[UR4][R22.64+0x2c] ;  /* 0x00002c0416217981 */ /* 0x0000e8000c1e1900 */
[----:B------:R-:W3:Y:S04]  /*0ef0*/  LDG.E R26, desc[UR4][R20.64] ;  /* 0x00000004141a7981 */ /* 0x000ee8000c1e1900 */
[----:B------:R-:W3:Y:S04]  /*0f00*/  LDG.E R24, desc[UR4][R20.64+0x4] ;  /* 0x0000040414187981 */ /* 0x000ee8000c1e1900 */
[----:B------:R1:W3:Y:S01]  /*0f10*/  LDG.E R35, desc[UR4][R20.64+0x8] ;  /* 0x0000080414237981 */ /* 0x0002e2000c1e1900 */
[----:B------:R-:W-:-:S02]  /*0f20*/  IADD3 R32, PT, PT, R32, 0x1, RZ ;  /* 0x0000000120207810 */ /* 0x000fc40007ffe0ff */
[----:B------:R-:W-:Y:S02]  /*0f30*/  IADD3 R15, PT, PT, R15, 0x1, RZ ;  /* 0x000000010f0f7810 */ /* 0x000fe40007ffe0ff */
[----:B--2---:R-:W-:-:S04]  /*0f40*/  FSETP.GEU.AND P0, PT, R28, R27, PT ;  /* 0x0000001b1c00720b */ /* 0x004fc80003f0e000 */
[----:B------:R-:W-:Y:S02]  /*0f50*/  FSEL R28, R27, R28, !P0 ;  /* 0x0000001c1b1c7208 */ /* 0x000fe40004000000 */
[----:B------:R-:W-:Y:S01]  /*0f60*/  ISETP.NE.AND P0, PT, R32, 0x4, PT ;  /* 0x000000042000780c */ /* 0x000fe20003f05270 */
[----:B----4-:R-:W-:Y:S01]  /*0f70*/  FMUL R38, R31, R36 ;  /* 0x000000241f267220 */ /* 0x010fe20000400000 */
[----:B---3--:R-:W-:-:S03]  /*0f80*/  FMUL R43, R34, R10 ;  /* 0x0000000a222b7220 */ /* 0x008fc60000400000 */
[----:B------:R-:W-:Y:S01]  /*0f90*/  FFMA R37, R9, R34, R38 ;  /* 0x0000002209257223 */ /* 0x000fe20000000026 */
[-C--:B------:R-:W-:Y:S01]  /*0fa0*/  FMUL R41, R34, R11.reuse ;  /* 0x0000000b22297220 */ /* 0x080fe20000400000 */
[----:B------:R-:W-:Y:S01]  /*0fb0*/  FMUL R38, R36, R11 ;  /* 0x0000000b24267220 */ /* 0x000fe20000400000 */
[----:B------:R-:W-:Y:S01]  /*0fc0*/  FADD R39, R34, R34 ;  /* 0x0000002222277221 */ /* 0x000fe20000000000 */
[C---:B0-----:R-:W-:Y:S01]  /*0fd0*/  FFMA R22, R36.reuse, R8, -R43 ;  /* 0x0000000824167223 */ /* 0x041fe2000000082b */
[----:B------:R-:W-:Y:S01]  /*0fe0*/  FADD R36, R36, R36 ;  /* 0x0000002424247221 */ /* 0x000fe20000000000 */
[----:B------:R-:W-:Y:S01]  /*0ff0*/  FFMA R34, R30, R33, R37 ;  /* 0x000000211e227223 */ /* 0x000fe20000000025 */
[C---:B------:R-:W-:Y:S01]  /*1000*/  FADD R23, R33.reuse, R33 ;  /* 0x0000002121177221 */ /* 0x040fe20000000000 */
[C---:B------:R-:W-:Y:S01]  /*1010*/  FFMA R38, R33.reuse, R10, -R38 ;  /* 0x0000000a21267223 */ /* 0x040fe20000000826 */
[----:B------:R-:W-:Y:S01]  /*1020*/  FFMA R41, R33, R8, -R41 ;  /* 0x0000000821297223 */ /* 0x000fe20000000829 */
[C---:B-1----:R-:W-:Y:S01]  /*1030*/  FMUL R21, R25.reuse, R12 ;  /* 0x0000000c19157220 */ /* 0x042fe20000400000 */
[C---:B------:R-:W-:Y:S01]  /*1040*/  FFMA R9, R34.reuse, -R39, -R9 ;  /* 0x8000002722097223 */ /* 0x040fe20000000809 */
[C---:B------:R-:W-:Y:S01]  /*1050*/  FFMA R31, R34.reuse, -R36, -R31 ;  /* 0x80000024221f7223 */ /* 0x040fe2000000081f */
[----:B------:R-:W-:Y:S01]  /*1060*/  FFMA R23, R34, -R23, -R30 ;  /* 0x8000001722177223 */ /* 0x000fe2000000081e */
[----:B------:R-:W-:Y:S01]  /*1070*/  FADD R25, -R25, 1 ;  /* 0x3f80000019197421 */ /* 0x000fe20000000100 */
[-C--:B------:R-:W-:Y:S01]  /*1080*/  FMUL R38, R38, R21.reuse ;  /* 0x0000001526267220 */ /* 0x080fe20000400000 */
[-C--:B------:R-:W-:Y:S01]  /*1090*/  FMUL R20, R41, R21.reuse ;  /* 0x0000001529147220 */ /* 0x080fe20000400000 */
[----:B------:R-:W-:Y:S01]  /*10a0*/  FMUL R22, R22, R21 ;  /* 0x0000001516167220 */ /* 0x000fe20000400000 */
[----:B------:R-:W-:Y:S01]  /*10b0*/  FADD R17, R17, R26 ;  /* 0x0000001a11117221 */ /* 0x000fe20000000000 */
[----:B------:R-:W-:Y:S01]  /*10c0*/  FADD R29, R29, R24 ;  /* 0x000000181d1d7221 */ /* 0x000fe20000000000 */
[----:B------:R-:W-:Y:S01]  /*10d0*/  FADD R14, R14, R35 ;  /* 0x000000230e0e7221 */ /* 0x000fe20000000000 */
[-C--:B------:R-:W-:Y:S01]  /*10e0*/  FFMA R9, R9, R25.reuse, R38 ;  /* 0x0000001909097223 */ /* 0x080fe20000000026 */
[-C--:B------:R-:W-:Y:S01]  /*10f0*/  FFMA R31, R31, R25.reuse, R20 ;  /* 0x000000191f1f7223 */ /* 0x080fe20000000014 */
[----:B------:R-:W-:Y:S01]  /*1100*/  FFMA R30, R23, R25, R22 ;  /* 0x00000019171e7223 */ /* 0x000fe20000000016 */
[----:B-----5:R-:W-:Y:S01]  /*1110*/  MOV R33, R4 ;  /* 0x0000000400217202 */ /* 0x020fe20000000f00 */
[----:B------:R-:W-:Y:S01]  /*1120*/  IMAD.MOV.U32 R34, RZ, RZ, R3 ;  /* 0x000000ffff227224 */ /* 0x000fe200078e0003 */
[----:B------:R-:W-:Y:S01]  /*1130*/  MOV R36, R2 ;  /* 0x0000000200247202 */ /* 0x000fe20000000f00 */
[----:B------:R-:W-:Y:S06]  /*1140*/  @P0 BRA `(.L_x_33) ;  /* 0xfffffff400800947 */ /* 0x000fec000383ffff */
[----:B------:R-:W-:Y:S01]  /*1150*/  HFMA2 R23, -RZ, RZ, 0, 5.9604644775390625e-08 ;  /* 0x00000001ff177431 */ /* 0x000fe200000001ff */
[----:B------:R-:W-:-:S07]  /*1160*/  MOV R22, 0x4 ;  /* 0x0000000400167802 */ /* 0x000fce0000000f00 */
.L_x_32:
[----:B------:R-:W-:Y:S05]  /*1170*/  BSYNC B0 ;  /* 0x0000000000007941 */ /* 0x000fea0003800000 */
.L_x_22:
[----:B------:R-:W-:Y:S01]  /*1180*/  LOP3.LUT R8, R22, 0xff, RZ, 0xc0, !PT ;  /* 0x000000ff16087812 */ /* 0x000fe200078ec0ff */
[----:B------:R-:W-:Y:S03]  /*1190*/  BSSY.RECONVERGENT B0, `(.L_x_34) ;  /* 0x000000d000007945 */ /* 0x000fe60003800200 */
[----:B------:R-:W0:Y:S08]  /*11a0*/  I2F.U16 R21, R8 ;  /* 0x0000000800157306 */ /* 0x000e300000101000 */
[----:B0-----:R-:W0:Y:S08]  /*11b0*/  MUFU.RCP R11, R21 ;  /* 0x00000015000b7308 */ /* 0x001e300000001000 */
[----:B------:R-:W1:Y:S01]  /*11c0*/  FCHK P0, R28, R21 ;  /* 0x000000151c007302 */ /* 0x000e620000000000 */
[----:B0-----:R-:W-:-:S04]  /*11d0*/  FFMA R10, -R21, R11, 1 ;  /* 0x3f800000150a7423 */ /* 0x001fc8000000010b */
[----:B------:R-:W-:-:S04]  /*11e0*/  FFMA R11, R11, R10, R11 ;  /* 0x0000000a0b0b7223 */ /* 0x000fc8000000000b */
[----:B------:R-:W-:-:S04]  /*11f0*/  FFMA R10, R11, R28, RZ ;  /* 0x0000001c0b0a7223 */ /* 0x000fc800000000ff */
[----:B------:R-:W-:-:S04]  /*1200*/  FFMA R15, -R21, R10, R28 ;  /* 0x0000000a150f7223 */ /* 0x000fc8000000011c */
[----:B------:R-:W-:Y:S01]  /*1210*/  FFMA R12, R11, R15, R10 ;  /* 0x0000000f0b0c7223 */ /* 0x000fe2000000000a */
[----:B-1----:R-:W-:Y:S06]  /*1220*/  @!P0 BRA `(.L_x_35) ;  /* 0x00000000000c8947 */ /* 0x002fec0003800000 */
[----:B------:R-:W-:Y:S01]  /*1230*/  IMAD.MOV.U32 R15, RZ, RZ, R21 ;  /* 0x000000ffff0f7224 */ /* 0x000fe200078e0015 */
[----:B------:R-:W-:-:S07]  /*1240*/  MOV R20, 0x1260 ;  /* 0x0000126000147802 */ /* 0x000fce0000000f00 */
[----:B-----5:R-:W-:Y:S05]  /*1250*/  CALL.REL.NOINC `($__internal_2_$__cuda_sm3x_div_rn_noftz_f32_slowpath) ;  /* 0x0000000000d47944 */ /* 0x020fea0003c00000 */
.L_x_35:
[----:B------:R-:W-:Y:S05]  /*1260*/  BSYNC.RECONVERGENT B0 ;  /* 0x0000000000007941 */ /* 0x000fea0003800200 */
.L_x_34:
[----:B------:R-:W0:Y:S01]  /*1270*/  LDC.64 R10, c[0x4][RZ] ;  /* 0x01000000ff0a7b82 */ /* 0x000e220000000a00 */
[C---:B------:R-:W-:Y:S01]  /*1280*/  FMUL R17, R12.reuse, R17 ;  /* 0x000000110c117220 */ /* 0x040fe20000400000 */
[C---:B------:R-:W-:Y:S01]  /*1290*/  FMUL R29, R12.reuse, R29 ;  /* 0x0000001d0c1d7220 */ /* 0x040fe20000400000 */
[----:B------:R-:W-:Y:S01]  /*12a0*/  FMUL R15, R12, R14 ;  /* 0x0000000e0c0f7220 */ /* 0x000fe20000400000 */
[----:B------:R-:W-:-:S04]  /*12b0*/  IADD3 R5, PT, PT, R5, 0x1, RZ ;  /* 0x0000000105057810 */ /* 0x000fc80007ffe0ff */
[----:B------:R-:W-:Y:S01]  /*12c0*/  ISETP.NE.AND P0, PT, R5, 0x64, PT ;  /* 0x000000640500780c */ /* 0x000fe20003f05270 */
[----:B0-----:R-:W-:-:S05]  /*12d0*/  IMAD.WIDE R10, R0, 0xc, R10 ;  /* 0x0000000c000a7825 */ /* 0x001fca00078e020a */
[----:B------:R0:W-:Y:S04]  /*12e0*/  STG.E desc[UR4][R10.64], R17 ;  /* 0x000000110a007986 */ /* 0x0001e8000c101904 */
[----:B------:R0:W-:Y:S04]  /*12f0*/  STG.E desc[UR4][R10.64+0x4], R29 ;  /* 0x0000041d0a007986 */ /* 0x0001e8000c101904 */
[----:B------:R0:W-:Y:S01]  /*1300*/  STG.E desc[UR4][R10.64+0x8], R15 ;  /* 0x0000080f0a007986 */ /* 0x0001e2000c101904 */
[----:B------:R-:W-:Y:S05]  /*1310*/  @P0 BRA `(.L_x_36) ;  /* 0xffffffec00740947 */ /* 0x000fea000383ffff */
[----:B------:R-:W-:Y:S01]  /*1320*/  LOP3.LUT R22, R22, 0xffff, RZ, 0xc0, !PT ;  /* 0x0000ffff16167812 */ /* 0x000fe200078ec0ff */
[----:B------:R-:W-:Y:S01]  /*1330*/  STG.E desc[UR4][R18.64], R36 ;  /* 0x0000002412007986 */ /* 0x000fe2000c101904 */
[----:B------:R-:W-:Y:S02]  /*1340*/  LOP3.LUT R23, R23, 0xffff, RZ, 0xc0, !PT ;  /* 0x0000ffff17177812 */ /* 0x000fe400078ec0ff */
[----:B------:R-:W-:Y:S01]  /*1350*/  PRMT R6, R6, 0x3340, R7 ;  /* 0x0000334006067816 */ /* 0x000fe20000000007 */
[----:B------:R-:W-:Y:S01]  /*1360*/  STG.E desc[UR4][R18.64+0x4], R34 ;  /* 0x0000042212007986 */ /* 0x000fe2000c101904 */
[----:B------:R-:W-:-:S03]  /*1370*/  PRMT R23, R23, 0x3340, R22 ;  /* 0x0000334017177816 */ /* 0x000fc60000000016 */
[----:B------:R-:W-:Y:S01]  /*1380*/  STG.E desc[UR4][R18.64+0x8], R33 ;  /* 0x0000082112007986 */ /* 0x000fe2000c101904 */
[----:B------:R-:W-:-:S03]  /*1390*/  PRMT R23, R23, 0x5410, R6 ;  /* 0x0000541017177816 */ /* 0x000fc60000000006 */
[----:B------:R-:W-:Y:S04]  /*13a0*/  STG.E desc[UR4][R18.64+0xc], R9 ;  /* 0x00000c0912007986 */ /* 0x000fe8000c101904 */
[----:B------:R-:W-:Y:S04]  /*13b0*/  STG.E desc[UR4][R18.64+0x10], R31 ;  /* 0x0000101f12007986 */ /* 0x000fe8000c101904 */
[----:B------:R-:W-:Y:S04]  /*13c0*/  STG.E desc[UR4][R18.64+0x14], R30 ;  /* 0x0000141e12007986 */ /* 0x000fe8000c101904 */
[----:B-----5:R-:W-:Y:S04]  /*13d0*/  STG.E desc[UR4][R18.64+0x18], R2 ;  /* 0x0000180212007986 */ /* 0x020fe8000c101904 */
[----:B------:R-:W-:Y:S04]  /*13e0*/  STG.E desc[UR4][R18.64+0x1c], R3 ;  /* 0x00001c0312007986 */ /* 0x000fe8000c101904 */
[----:B------:R-:W-:Y:S04]  /*13f0*/  STG.E desc[UR4][R18.64+0x20], R4 ;  /* 0x0000200412007986 */ /* 0x000fe8000c101904 */
[----:B------:R-:W-:Y:S04]  /*1400*/  STG.E desc[UR4][R18.64+0x24], R13 ;  /* 0x0000240d12007986 */ /* 0x000fe8000c101904 */
[----:B------:R-:W-:Y:S04]  /*1410*/  STG.E desc[UR4][R18.64+0x28], R16 ;  /* 0x0000281012007986 */ /* 0x000fe8000c101904 */
[----:B------:R-:W-:Y:S01]  /*1420*/  STG.E desc[UR4][R18.64+0x2c], R23 ;  /* 0x00002c1712007986 */ /* 0x000fe2000c101904 */
[----:B------:R-:W-:Y:S05]  /*1430*/  EXIT ;  /* 0x000000000000794d */ /* 0x000fea0003800000 */
        .weak           $__internal_1_$__cuda_sm20_sqrt_rn_f32_slowpath
        .type           $__internal_1_$__cuda_sm20_sqrt_rn_f32_slowpath,@function
        .size           $__internal_1_$__cuda_sm20_sqrt_rn_f32_slowpath,($__internal_2_$__cuda_sm3x_div_rn_noftz_f32_slowpath - $__internal_1_$__cuda_sm20_sqrt_rn_f32_slowpath)
$__internal_1_$__cuda_sm20_sqrt_rn_f32_slowpath:
[----:B------:R-:W-:-:S13]  /*1440*/  LOP3.LUT P0, RZ, R21, 0x7fffffff, RZ, 0xc0, !PT ;  /* 0x7fffffff15ff7812 */ /* 0x000fda000780c0ff */
[----:B------:R-:W-:Y:S05]  /*1450*/  @!P0 BRA `(.L_x_37) ;  /* 0x0000000000448947 */ /* 0x000fea0003800000 */
[----:B------:R-:W-:Y:S02]  /*1460*/  FSETP.GEU.FTZ.AND P0, PT, R21, RZ, PT ;  /* 0x000000ff1500720b */ /* 0x000fe40003f1e000 */
[----:B------:R-:W-:-:S11]  /*1470*/  MOV R20, R21 ;  /* 0x0000001500147202 */ /* 0x000fd60000000f00 */
[----:B------:R-:W-:Y:S01]  /*1480*/  @!P0 MOV R21, 0x7fffffff ;  /* 0x7fffffff00158802 */ /* 0x000fe20000000f00 */
[----:B------:R-:W-:Y:S06]  /*1490*/  @!P0 BRA `(.L_x_37) ;  /* 0x0000000000348947 */ /* 0x000fec0003800000 */
[----:B------:R-:W-:-:S13]  /*14a0*/  FSETP.GTU.FTZ.AND P0, PT, |R20|, +INF , PT ;  /* 0x7f8000001400780b */ /* 0x000fda0003f1c200 */
[----:B------:R-:W-:Y:S01]  /*14b0*/  @P0 FADD.FTZ R21, R20, 1 ;  /* 0x3f80000014150421 */ /* 0x000fe20000010000 */
[----:B------:R-:W-:Y:S06]  /*14c0*/  @P0 BRA `(.L_x_37) ;  /* 0x0000000000280947 */ /* 0x000fec0003800000 */
[----:B------:R-:W-:-:S13]  /*14d0*/  FSETP.NEU.FTZ.AND P0, PT, |R20|, +INF , PT ;  /* 0x7f8000001400780b */ /* 0x000fda0003f1d200 */
[----:B------:R-:W-:-:S04]  /*14e0*/  @P0 FFMA R22, R20, 1.84467440737095516160e+19, RZ ;  /* 0x5f80000014160823 */ /* 0x000fc800000000ff */
[----:B------:R-:W0:Y:S02]  /*14f0*/  @P0 MUFU.RSQ R21, R22 ;  /* 0x0000001600150308 */ /* 0x000e240000001400 */
[----:B0-----:R-:W-:Y:S01]  /*1500*/  @P0 FMUL.FTZ R25, R22, R21 ;  /* 0x0000001516190220 */ /* 0x001fe20000410000 */
[----:B------:R-:W-:Y:S01]  /*1510*/  @P0 FMUL.FTZ R26, R21, 0.5 ;  /* 0x3f000000151a0820 */ /* 0x000fe20000410000 */
[----:B------:R-:W-:Y:S02]  /*1520*/  @!P0 IMAD.MOV.U32 R21, RZ, RZ, R20 ;  /* 0x000000ffff158224 */ /* 0x000fe400078e0014 */
[----:B------:R-:W-:-:S04]  /*1530*/  @P0 FADD.FTZ R24, -R25, -RZ ;  /* 0x800000ff19180221 */ /* 0x000fc80000010100 */
[----:B------:R-:W-:-:S04]  /*1540*/  @P0 FFMA R24, R25, R24, R22 ;  /* 0x0000001819180223 */ /* 0x000fc80000000016 */
[----:B------:R-:W-:-:S04]  /*1550*/  @P0 FFMA R24, R24, R26, R25 ;  /* 0x0000001a18180223 */ /* 0x000fc80000000019 */
[----:B------:R-:W-:-:S07]  /*1560*/  @P0 FMUL.FTZ R21, R24, 2.3283064365386962891e-10 ;  /* 0x2f80000018150820 */ /* 0x000fce0000410000 */
.L_x_37:
[----:B------:R-:W-:Y:S01]  /*1570*/  MOV R22, R21 ;  /* 0x0000001500167202 */ /* 0x000fe20000000f00 */
[----:B------:R-:W-:Y:S01]  /*1580*/  HFMA2 R21, -RZ, RZ, 0, 0 ;  /* 0x00000000ff157431 */ /* 0x000fe200000001ff */
[----:B------:R-:W-:-:S04]  /*1590*/  MOV R20, R27 ;  /* 0x0000001b00147202 */ /* 0x000fc80000000f00 */
[----:B------:R-:W-:Y:S05]  /*15a0*/  RET.REL.NODEC R20 `(_Z12bounceKernelv) ;  /* 0xffffffe814947950 */ /* 0x000fea0003c3ffff */
        .weak           $__internal_2_$__cuda_sm3x_div_rn_noftz_f32_slowpath
        .type           $__internal_2_$__cuda_sm3x_div_rn_noftz_f32_slowpath,@function
        .size           $__internal_2_$__cuda_sm3x_div_rn_noftz_f32_slowpath,(.L_x_56 - $__internal_2_$__cuda_sm3x_div_rn_noftz_f32_slowpath)
$__internal_2_$__cuda_sm3x_div_rn_noftz_f32_slowpath:
[----:B------:R-:W-:Y:S01]  /*15b0*/  SHF.R.U32.HI R21, RZ, 0x17, R15 ;  /* 0x00000017ff157819 */ /* 0x000fe2000001160f */
[----:B------:R-:W-:Y:S01]  /*15c0*/  BSSY.RECONVERGENT B1, `(.L_x_38) ;  /* 0x0000062000017945 */ /* 0x000fe20003800200 */
[----:B------:R-:W-:Y:S02]  /*15d0*/  SHF.R.U32.HI R12, RZ, 0x17, R28 ;  /* 0x00000017ff0c7819 */ /* 0x000fe4000001161c */
[----:B------:R-:W-:Y:S02]  /*15e0*/  LOP3.LUT R21, R21, 0xff, RZ, 0xc0, !PT ;  /* 0x000000ff15157812 */ /* 0x000fe400078ec0ff */
[----:B------:R-:W-:-:S03]  /*15f0*/  LOP3.LUT R27, R12, 0xff, RZ, 0xc0, !PT ;  /* 0x000000ff0c1b7812 */ /* 0x000fc600078ec0ff */
[----:B------:R-:W-:Y:S01]  /*1600*/  VIADD R25, R21, 0xffffffff ;  /* 0xffffffff15197836 */ /* 0x000fe20000000000 */
[----:B------:R-:W-:-:S04]  /*1610*/  IADD3 R12, PT, PT, R27, -0x1, RZ ;  /* 0xffffffff1b0c7810 */ /* 0x000fc80007ffe0ff */
[----:B------:R-:W-:-:S04]  /*1620*/  ISETP.GT.U32.AND P0, PT, R25, 0xfd, PT ;  /* 0x000000fd1900780c */ /* 0x000fc80003f04070 */
[----:B------:R-:W-:-:S13]  /*1630*/  ISETP.GT.U32.OR P0, PT, R12, 0xfd, P0 ;  /* 0x000000fd0c00780c */ /* 0x000fda0000704470 */
[----:B------:R-:W-:Y:S01]  /*1640*/  @!P0 MOV R24, RZ ;  /* 0x000000ff00188202 */ /* 0x000fe20000000f00 */
        /* <DEDUP_REMOVED lines=19> */
[----:B------:R-:W-:Y:S01]  /*1780*/  @P0 MOV R24, RZ ;  /* 0x000000ff00180202 */ /* 0x000fe20000000f00 */
[----:B------:R-:W-:Y:S02]  /*1790*/  @!P0 IMAD.MOV.U32 R24, RZ, RZ, -0x40 ;  /* 0xffffffc0ff188424 */ /* 0x000fe400078e00ff */
[----:B------:R-:W-:Y:S01]  /*17a0*/  @!P0 FFMA R28, R28, 1.84467440737095516160e+19, RZ ;  /* 0x5f8000001c1c8823 */ /* 0x000fe200000000ff */
[----:B------:R-:W-:Y:S02]  /*17b0*/  @!P1 FFMA R15, R15, 1.84467440737095516160e+19, RZ ;  /* 0x5f8000000f0f9823 */ /* 0x000fe400000000ff */
[----:B------:R-:W-:-:S07]  /*17c0*/  @!P1 IADD3 R24, PT, PT, R24, 0x40, RZ ;  /* 0x0000004018189810 */ /* 0x000fce0007ffe0ff */
.L_x_39:
[----:B------:R-:W-:Y:S01]  /*17d0*/  LEA R12, R21, 0xc0800000, 0x17 ;  /* 0xc0800000150c7811 */ /* 0x000fe200078eb8ff */
[----:B------:R-:W-:Y:S01]  /*17e0*/  BSSY.RECONVERGENT B2, `(.L_x_44) ;  /* 0x0000036000027945 */ /* 0x000fe20003800200 */
[----:B------:R-:W-:Y:S02]  /*17f0*/  IADD3 R27, PT, PT, R27, -0x7f, RZ ;  /* 0xffffff811b1b7810 */ /* 0x000fe40007ffe0ff */
[----:B------:R-:W-:-:S03]  /*1800*/  IADD3 R32, PT, PT, -R12, R15, RZ ;  /* 0x0000000f0c207210 */ /* 0x000fc60007ffe1ff */
[C---:B------:R-:W-:Y:S01]  /*1810*/  IMAD R12, R27.reuse, -0x800000, R28 ;  /* 0xff8000001b0c7824 */ /* 0x040fe200078e021c */
[----:B------:R-:W0:Y:S01]  /*1820*/  MUFU.RCP R15, R32 ;  /* 0x00000020000f7308 */ /* 0x000e220000001000 */
[----:B------:R-:W-:Y:S01]  /*1830*/  FADD.FTZ R25, -R32, -RZ ;  /* 0x800000ff20197221 */ /* 0x000fe20000010100 */
[----:B------:R-:W-:-:S05]  /*1840*/  IADD3 R27, PT, PT, R27, 0x7f, -R21 ;  /* 0x0000007f1b1b7810 */ /* 0x000fca0007ffe815 */
[----:B------:R-:W-:Y:S02]  /*1850*/  IMAD.IADD R27, R27, 0x1, R24 ;  /* 0x000000011b1b7824 */ /* 0x000fe400078e0218 */
        /* <DEDUP_REMOVED lines=8> */
[----:B------:R-:W-:-:S04]  /*18e0*/  LOP3.LUT R21, R21, 0xff, RZ, 0xc0, !PT ;  /* 0x000000ff15157812 */ /* 0x000fc800078ec0ff */
[----:B------:R-:W-:-:S04]  /*18f0*/  IADD3 R28, PT, PT, R21, R27, RZ ;  /* 0x0000001b151c7210 */ /* 0x000fc80007ffe0ff */
[----:B------:R-:W-:-:S04]  /*1900*/  IADD3 R21, PT, PT, R28, -0x1, RZ ;  /* 0xffffffff1c157810 */ /* 0x000fc80007ffe0ff */
        /* <DEDUP_REMOVED lines=9> */
[-CC-:B------:R-:W-:Y:S01]  /*19a0*/  FFMA.RZ R21, R15, R25.reuse, R26.reuse ;  /* 0x000000190f157223 */ /* 0x180fe2000000c01a */
[C---:B------:R-:W-:Y:S02]  /*19b0*/  ISETP.NE.AND P2, PT, R28.reuse, RZ, PT ;  /* 0x000000ff1c00720c */ /* 0x040fe40003f45270 */
[C---:B------:R-:W-:Y:S02]  /*19c0*/  ISETP.NE.AND P1, PT, R28.reuse, RZ, PT ;  /* 0x000000ff1c00720c */ /* 0x040fe40003f25270 */
[----:B------:R-:W-:Y:S01]  /*19d0*/  LOP3.LUT R24, R21, 0x7fffff, RZ, 0xc0, !PT ;  /* 0x007fffff15187812 */ /* 0x000fe200078ec0ff */
[CCC-:B------:R-:W-:Y:S01]  /*19e0*/  FFMA.RP R21, R15.reuse, R25.reuse, R26.reuse ;  /* 0x000000190f157223 */ /* 0x1c0fe2000000801a */
[----:B------:R-:W-:Y:S01]  /*19f0*/  FFMA.RM R26, R15, R25, R26 ;  /* 0x000000190f1a7223 */ /* 0x000fe2000000401a */
[----:B------:R-:W-:Y:S01]  /*1a00*/  IADD3 R15, PT, PT, R28, 0x20, RZ ;  /* 0x000000201c0f7810 */ /* 0x000fe20007ffe0ff */
[----:B------:R-:W-:Y:S01]  /*1a10*/  IMAD.MOV R25, RZ, RZ, -R28 ;  /* 0x000000ffff197224 */ /* 0x000fe200078e0a1c */
[----:B------:R-:W-:-:S02]  /*1a20*/  LOP3.LUT R24, R24, 0x800000, RZ, 0xfc, !PT ;  /* 0x0080000018187812 */ /* 0x000fc400078efcff */
[----:B------:R-:W-:Y:S02]  /*1a30*/  FSETP.NEU.FTZ.AND P0, PT, R21, R26, PT ;  /* 0x0000001a1500720b */ /* 0x000fe40003f1d000 */
[----:B------:R-:W-:Y:S02]  /*1a40*/  SHF.L.U32 R15, R24, R15, RZ ;  /* 0x0000000f180f7219 */ /* 0x000fe400000006ff */
[----:B------:R-:W-:Y:S02]  /*1a50*/  SEL R21, R25, RZ, P2 ;  /* 0x000000ff19157207 */ /* 0x000fe40001000000 */
[----:B------:R-:W-:Y:S02]  /*1a60*/  ISETP.NE.AND P1, PT, R15, RZ, P1 ;  /* 0x000000ff0f00720c */ /* 0x000fe40000f25270 */
[----:B------:R-:W-:Y:S02]  /*1a70*/  SHF.R.U32.HI R21, RZ, R21, R24 ;  /* 0x00000015ff157219 */ /* 0x000fe40000011618 */
[----:B------:R-:W-:-:S02]  /*1a80*/  PLOP3.LUT P0, PT, P0, P1, PT, 0xf8, 0x8f ;  /* 0x00000000008f781c */ /* 0x000fc40000703f70 */
[----:B------:R-:W-:Y:S02]  /*1a90*/  SHF.R.U32.HI R24, RZ, 0x1, R21 ;  /* 0x00000001ff187819 */ /* 0x000fe40000011615 */
[----:B------:R-:W-:-:S04]  /*1aa0*/  SEL R15, RZ, 0x1, !P0 ;  /* 0x00000001ff0f7807 */ /* 0x000fc80004000000 */
[----:B------:R-:W-:-:S04]  /*1ab0*/  LOP3.LUT R26, R15, 0x1, R24, 0xf8, !PT ;  /* 0x000000010f1a7812 */ /* 0x000fc800078ef818 */
[----:B------:R-:W-:-:S04]  /*1ac0*/  LOP3.LUT R21, R26, R21, RZ, 0xc0, !PT ;  /* 0x000000151a157212 */ /* 0x000fc800078ec0ff */
[----:B------:R-:W-:-:S04]  /*1ad0*/  IADD3 R21, PT, PT, R24, R21, RZ ;  /* 0x0000001518157210 */ /* 0x000fc80007ffe0ff */
[----:B------:R-:W-:Y:S01]  /*1ae0*/  LOP3.LUT R12, R21, R12, RZ, 0xfc, !PT ;  /* 0x0000000c150c7212 */ /* 0x000fe200078efcff */
[----:B------:R-:W-:Y:S06]  /*1af0*/  BRA `(.L_x_47) ;  /* 0x0000000000107947 */ /* 0x000fec0003800000 */
.L_x_46:
[----:B------:R-:W-:-:S04]  /*1b00*/  LOP3.LUT R12, R12, 0x80000000, RZ, 0xc0, !PT ;  /* 0x800000000c0c7812 */ /* 0x000fc800078ec0ff */
[----:B------:R-:W-:Y:S01]  /*1b10*/  LOP3.LUT R12, R12, 0x7f800000, RZ, 0xfc, !PT ;  /* 0x7f8000000c0c7812 */ /* 0x000fe200078efcff */
[----:B------:R-:W-:Y:S06]  /*1b20*/  BRA `(.L_x_47) ;  /* 0x0000000000047947 */ /* 0x000fec0003800000 */
.L_x_45:
[----:B------:R-:W-:-:S07]  /*1b30*/  LEA R12, R27, R12, 0x17 ;  /* 0x0000000c1b0c7211 */ /* 0x000fce00078eb8ff */
.L_x_47:
[----:B------:R-:W-:Y:S05]  /*1b40*/  BSYNC.RECONVERGENT B2 ;  /* 0x0000000000027941 */ /* 0x000fea0003800200 */
.L_x_44:
[----:B------:R-:W-:Y:S05]  /*1b50*/  BRA `(.L_x_48) ;  /* 0x0000000000207947 */ /* 0x000fea0003800000 */
.L_x_43:
[----:B------:R-:W-:-:S04]  /*1b60*/  LOP3.LUT R12, R15, 0x80000000, R28, 0x48, !PT ;  /* 0x800000000f0c7812 */ /* 0x000fc800078e481c */
[----:B------:R-:W-:Y:S01]  /*1b70*/  LOP3.LUT R12, R12, 0x7f800000, RZ, 0xfc, !PT ;  /* 0x7f8000000c0c7812 */ /* 0x000fe200078efcff */
[----:B------:R-:W-:Y:S06]  /*1b80*/  BRA `(.L_x_48) ;  /* 0x0000000000147947 */ /* 0x000fec0003800000 */
.L_x_42:
[----:B------:R-:W-:Y:S01]  /*1b90*/  LOP3.LUT R12, R15, 0x80000000, R28, 0x48, !PT ;  /* 0x800000000f0c7812 */ /* 0x000fe200078e481c */
[----:B------:R-:W-:Y:S06]  /*1ba0*/  BRA `(.L_x_48) ;  /* 0x00000000000c7947 */ /* 0x000fec0003800000 */
.L_x_41:
[----:B------:R-:W0:Y:S01]  /*1bb0*/  MUFU.RSQ R12, -QNAN ;  /* 0xffc00000000c7908 */ /* 0x000e220000001400 */
[----:B------:R-:W-:Y:S05]  /*1bc0*/  BRA `(.L_x_48) ;  /* 0x0000000000047947 */ /* 0x000fea0003800000 */
.L_x_40:
[----:B------:R-:W-:-:S07]  /*1bd0*/  FADD.FTZ R12, R28, R15 ;  /* 0x0000000f1c0c7221 */ /* 0x000fce0000010000 */
.L_x_48:
[----:B------:R-:W-:Y:S05]  /*1be0*/  BSYNC.RECONVERGENT B1 ;  /* 0x0000000000017941 */ /* 0x000fea0003800200 */
.L_x_38:
[----:B------:R-:W-:-:S04]  /*1bf0*/  HFMA2 R21, -RZ, RZ, 0, 0 ;  /* 0x00000000ff157431 */ /* 0x000fc800000001ff */
[----:B0-----:R-:W-:Y:S05]  /*1c00*/  RET.REL.NODEC R20 `(_Z12bounceKernelv) ;  /* 0xffffffe014fc7950 */ /* 0x001fea0003c3ffff */
.L_x_49:
        /* <DEDUP_REMOVED lines=15> */
.L_x_56:


//--------------------- .text._Z16set_plane_kernel6float3S_S_ifffff --------------------------
	.section	.text._Z16set_plane_kernel6float3S_S_ifffff,"ax",@progbits
	.align	128
        .global         _Z16set_plane_kernel6float3S_S_ifffff
        .type           _Z16set_plane_kernel6float3S_S_ifffff,@function
        .size           _Z16set_plane_kernel6float3S_S_ifffff,(.L_x_59 - _Z16set_plane_kernel6float3S_S_ifffff)
        .other          _Z16set_plane_kernel6float3S_S_ifffff,@"STO_CUDA_ENTRY STV_DEFAULT"
_Z16set_plane_kernel6float3S_S_ifffff:
.text._Z16set_plane_kernel6float3S_S_ifffff:
[----:B------:R-:W-:Y:S08]  /*0000*/  LDC R1, c[0x0][0x37c] ;  /* 0x0000df00ff017b82 */ /* 0x000ff00000000800 */
[----:B------:R-:W0:Y:S01]  /*0010*/  LDC R5, c[0x0][0x3a4] ;  /* 0x0000e900ff057b82 */ /* 0x000e220000000800 */
[----:B------:R-:W1:Y:S07]  /*0020*/  LDCU.64 UR4, c[0x0][0x358] ;  /* 0x00006b00ff0477ac */ /* 0x000e6e0008000a00 */
[----:B------:R-:W0:Y:S08]  /*0030*/  LDC.64 R2, c[0x4][0x20] ;  /* 0x01000800ff027b82 */ /* 0x000e300000000a00 */
[----:B------:R-:W1:Y:S08]  /*0040*/  LDC.64 R6, c[0x0][0x3a8] ;  /* 0x0000ea00ff067b82 */ /* 0x000e700000000a00 */
[----:B------:R-:W2:Y:S08]  /*0050*/  LDC.64 R8, c[0x0][0x3b0] ;  /* 0x0000ec00ff087b82 */ /* 0x000eb00000000a00 */
[----:B------:R-:W3:Y:S01]  /*0060*/  LDC R11, c[0x0][0x3b8] ;  /* 0x0000ee00ff0b7b82 */ /* 0x000ee20000000800 */
[----:B0-----:R-:W-:-:S05]  /*0070*/  IMAD.WIDE R2, R5, 0x14, R2 ;  /* 0x0000001405027825 */ /* 0x001fca00078e0202 */
[----:B-1----:R-:W-:Y:S04]  /*0080*/  STG.E desc[UR4][R2.64], R6 ;  /* 0x0000000602007986 */ /* 0x002fe8000c101904 */
[----:B------:R-:W-:Y:S04]  /*0090*/  STG.E desc[UR4][R2.64+0x4], R7 ;  /* 0x0000040702007986 */ /* 0x000fe8000c101904 */
[----:B--2---:R-:W-:Y:S04]  /*00a0*/  STG.E desc[UR4][R2.64+0x8], R8 ;  /* 0x0000080802007986 */ /* 0x004fe8000c101904 */
[----:B------:R-:W-:Y:S04]  /*00b0*/  STG.E desc[UR4][R2.64+0xc], R9 ;  /* 0x00000c0902007986 */ /* 0x000fe8000c101904 */
[----:B---3--:R-:W-:Y:S01]  /*00c0*/  STG.E desc[UR4][R2.64+0x10], R11 ;  /* 0x0000100b02007986 */ /* 0x008fe2000c101904 */
[----:B------:R-:W-:Y:S05]  /*00d0*/  EXIT ;  /* 0x000000000000794d */ /* 0x000fea0003800000 */
.L_x_50:
        /* <DEDUP_REMOVED lines=10> */
.L_x_59:


//--------------------- .text._Z19set_triangle_kernel6float3S_S_ifffff --------------------------
	.section	.text._Z19set_triangle_kernel6float3S_S_ifffff,"ax",@progbits
	.align	128
        .global         _Z19set_triangle_kernel6float3S_S_ifffff
        .type           _Z19set_triangle_kernel6float3S_S_ifffff,@function
        .size           _Z19set_triangle_kernel6float3S_S_ifffff,(.L_x_60 - _Z19set_triangle_kernel6float3S_S_ifffff)
        .other          _Z19set_triangle_kernel6float3S_S_ifffff,@"STO_CUDA_ENTRY STV_DEFAULT"
_Z19set_triangle_kernel6float3S_S_ifffff:
.text._Z19set_triangle_kernel6float3S_S_ifffff:
[----:B------:R-:W-:Y:S08]  /*0000*/  LDC R1, c[0x0][0x37c] ;  /* 0x0000df00ff017b82 */ /* 0x000ff00000000800 */
[----:B------:R-:W0:Y:S01]  /*0010*/  LDC.64 R10, c[0x0][0x390] ;  /* 0x0000e400ff0a7b82 */ /* 0x000e220000000a00 */
[----:B------:R-:W1:Y:S07]  /*0020*/  LDCU.64 UR4, c[0x0][0x358] ;  /* 0x00006b00ff0477ac */ /* 0x000e6e0008000a00 */
[----:B------:R-:W0:Y:S08]  /*0030*/  LDC.64 R16, c[0x0][0x380] ;  /* 0x0000e000ff107b82 */ /* 0x000e300000000a00 */
[----:B------:R-:W2:Y:S08]  /*0040*/  LDC.64 R8, c[0x0][0x388] ;  /* 0x0000e200ff087b82 */ /* 0x000eb00000000a00 */
[----:B------:R-:W3:Y:S08]  /*0050*/  LDC.64 R2, c[0x4][0x18] ;  /* 0x01000600ff027b82 */ /* 0x000ef00000000a00 */
[----:B------:R-:W3:Y:S01]  /*0060*/  LDC.64 R4, c[0x0][0x3a0] ;  /* 0x0000e800ff047b82 */ /* 0x000ee20000000a00 */
[C-C-:B0-----:R-:W-:Y:S01]  /*0070*/  FADD R13, -R17.reuse, R10.reuse ;  /* 0x0000000a110d7221 */ /* 0x141fe20000000100 */
[----:B------:R-:W-:-:S03]  /*0080*/  FADD R25, R17, -R10 ;  /* 0x8000000a11197221 */ /* 0x000fc60000000000 */
[----:B------:R-:W-:-:S03]  /*0090*/  FMUL R0, R13, R13 ;  /* 0x0000000d0d007220 */ /* 0x000fc60000400000 */
[----:B------:R-:W0:Y:S01]  /*00a0*/  LDC.64 R6, c[0x0][0x398] ;  /* 0x0000e600ff067b82 */ /* 0x000e220000000a00 */
[----:B--2---:R-:W-:Y:S01]  /*00b0*/  FADD R15, -R16, R9 ;  /* 0x00000009100f7221 */ /* 0x004fe20000000100 */
[C-C-:B------:R-:W-:Y:S01]  /*00c0*/  FADD R19, -R8.reuse, R11.reuse ;  /* 0x0000000b08137221 */ /* 0x140fe20000000100 */
[----:B------:R-:W-:Y:S01]  /*00d0*/  FADD R18, R8, -R11 ;  /* 0x8000000b08127221 */ /* 0x000fe20000000000 */
[----:B------:R-:W-:Y:S01]  /*00e0*/  FADD R23, R16, -R9 ;  /* 0x8000000910177221 */ /* 0x000fe20000000000 */
[----:B------:R-:W-:-:S04]  /*00f0*/  FFMA R0, R15, R15, R0 ;  /* 0x0000000f0f007223 */ /* 0x000fc80000000000 */
[----:B------:R-:W-:Y:S01]  /*0100*/  FFMA R21, R19, R19, R0 ;  /* 0x0000001313157223 */ /* 0x000fe20000000000 */
[----:B---3--:R-:W-:-:S04]  /*0110*/  IMAD.WIDE R2, R5, 0x58, R2 ;  /* 0x0000005805027825 */ /* 0x008fc800078e0202 */
[C-C-:B------:R-:W-:Y:S01]  /*0120*/  FADD R12, R8.reuse, -R4.reuse ;  /* 0x80000004080c7221 */ /* 0x140fe20000000000 */
[----:B------:R-:W-:Y:S01]  /*0130*/  FADD R0, -R8, R4 ;  /* 0x0000000408007221 */ /* 0x000fe20000000100 */
[----:B-1----:R-:W-:Y:S01]  /*0140*/  STG.E desc[UR4][R2.64+0x8], R8 ;  /* 0x0000080802007986 */ /* 0x002fe2000c101904 */
[C-C-:B0-----:R-:W-:Y:S01]  /*0150*/  FADD R22, R17.reuse, -R7.reuse ;  /* 0x8000000711167221 */ /* 0x141fe20000000000 */
[----:B------:R-:W-:Y:S02]  /*0160*/  FADD R20, R16, -R6 ;  /* 0x8000000610147221 */ /* 0x000fe40000000000 */
[----:B------:R0:W-:Y:S01]  /*0170*/  STG.E desc[UR4][R2.64+0xc], R9 ;  /* 0x00000c0902007986 */ /* 0x0001e2000c101904 */
[----:B------:R-:W-:Y:S01]  /*0180*/  FADD R14, -R17, R7 ;  /* 0x00000007110e7221 */ /* 0x000fe20000000100 */
[C---:B------:R-:W-:Y:S01]  /*0190*/  FMUL R24, R18.reuse, R22 ;  /* 0x0000001612187220 */ /* 0x040fe20000400000 */
[-C--:B------:R-:W-:Y:S01]  /*01a0*/  FMUL R18, R18, R20.reuse ;  /* 0x0000001412127220 */ /* 0x080fe20000400000 */
[C---:B------:R-:W-:Y:S01]  /*01b0*/  FMUL R29, R25.reuse, R20 ;  /* 0x00000014191d7220 */ /* 0x040fe20000400000 */
[----:B------:R-:W-:Y:S01]  /*01c0*/  STG.E desc[UR4][R2.64+0x14], R11 ;  /* 0x0000140b02007986 */ /* 0x000fe2000c101904 */
[-C--:B------:R-:W-:Y:S01]  /*01d0*/  FFMA R25, R25, R12.reuse, -R24 ;  /* 0x0000000c19197223 */ /* 0x080fe20000000818 */
[C---:B------:R-:W-:Y:S01]  /*01e0*/  FFMA R27, R23.reuse, R12, -R18 ;  /* 0x0000000c171b7223 */ /* 0x040fe20000000812 */
[----:B------:R-:W-:Y:S01]  /*01f0*/  FFMA R29, R23, R22, -R29 ;  /* 0x00000016171d7223 */ /* 0x000fe2000000081d */
[----:B------:R-:W-:Y:S01]  /*0200*/  STG.E desc[UR4][R2.64+0x48], R21 ;  /* 0x0000481502007986 */ /* 0x000fe2000c101904 */
[----:B------:R-:W1:Y:S03]  /*0210*/  LDC R23, c[0x0][0x3b8] ;  /* 0x0000ee00ff177b82 */ /* 0x000e660000000800 */
[----:B------:R2:W-:Y:S04]  /*0220*/  STG.E desc[UR4][R2.64+0x10], R10 ;  /* 0x0000100a02007986 */ /* 0x0005e8000c101904 */
[----:B------:R3:W-:Y:S01]  /*0230*/  STG.E desc[UR4][R2.64+0x20], R4 ;  /* 0x0000200402007986 */ /* 0x0007e2000c101904 */
[----:B0-----:R-:W0:Y:S03]  /*0240*/  LDC.64 R8, c[0x4][0x20] ;  /* 0x01000800ff087b82 */ /* 0x001e260000000a00 */
[----:B------:R4:W-:Y:S04]  /*0250*/  STG.E desc[UR4][R2.64+0x18], R6 ;  /* 0x0000180602007986 */ /* 0x0009e8000c101904 */
[----:B------:R5:W-:Y:S01]  /*0260*/  STG.E desc[UR4][R2.64+0x1c], R7 ;  /* 0x00001c0702007986 */ /* 0x000be2000c101904 */
[----:B--2---:R-:W2:Y:S01]  /*0270*/  LDC.64 R10, c[0x0][0x3a8] ;  /* 0x0000ea00ff0a7b82 */ /* 0x004ea20000000a00 */
[----:B---3--:R-:W-:-:S02]  /*0280*/  FADD R4, -R16, R6 ;  /* 0x0000000610047221 */ /* 0x008fc40000000100 */
[----:B------:R3:W-:Y:S01]  /*0290*/  STG.E desc[UR4][R2.64+0x4], R17 ;  /* 0x0000041102007986 */ /* 0x0007e2000c101904 */
[----:B----4-:R-:W-:-:S04]  /*02a0*/  FMUL R6, R13, R14 ;  /* 0x0000000e0d067220 */ /* 0x010fc80000400000 */
[----:B------:R-:W4:Y:S01]  /*02b0*/  LDC.64 R20, c[0x0][0x3b0] ;  /* 0x0000ec00ff147b82 */ /* 0x000f220000000a00 */
[----:B------:R-:W-:Y:S01]  /*02c0*/  STG.E desc[UR4][R2.64], R16 ;  /* 0x0000001002007986 */ /* 0x000fe2000c101904 */
[----:B-----5:R-:W-:Y:S01]  /*02d0*/  FMUL R7, R14, R14 ;  /* 0x0000000e0e077220 */ /* 0x020fe20000400000 */
[-C--:B------:R-:W-:Y:S02]  /*02e0*/  FFMA R6, R15, R4.reuse, R6 ;  /* 0x000000040f067223 */ /* 0x080fe40000000006 */
[----:B------:R-:W-:Y:S01]  /*02f0*/  STG.E desc[UR4][R2.64+0x34], R13 ;  /* 0x0000340d02007986 */ /* 0x000fe2000c101904 */
[----:B---3--:R-:W-:Y:S01]  /*0300*/  FFMA R17, R4, R4, R7 ;  /* 0x0000000404117223 */ /* 0x008fe20000000007 */
[-C--:B------:R-:W-:Y:S01]  /*0310*/  FFMA R7, R19, R0.reuse, R6 ;  /* 0x0000000013077223 */ /* 0x080fe20000000006 */
[----:B0-----:R-:W-:Y:S01]  /*0320*/  IMAD.WIDE R8, R5, 0x14, R8 ;  /* 0x0000001405087825 */ /* 0x001fe200078e0208 */
[----:B------:R-:W-:Y:S03]  /*0330*/  STG.E desc[UR4][R2.64+0x40], R14 ;  /* 0x0000400e02007986 */ /* 0x000fe6000c101904 */
[----:B------:R-:W-:Y:S01]  /*0340*/  FFMA R17, R0, R0, R17 ;  /* 0x0000000000117223 */ /* 0x000fe20000000011 */
[----:B------:R-:W-:Y:S04]  /*0350*/  STG.E desc[UR4][R2.64+0x30], R15 ;  /* 0x0000300f02007986 */ /* 0x000fe8000c101904 */
[----:B------:R-:W-:Y:S04]  /*0360*/  STG.E desc[UR4][R2.64+0x3c], R4 ;  /* 0x00003c0402007986 */ /* 0x000fe8000c101904 */
[----:B------:R-:W-:Y:S04]  /*0370*/  STG.E desc[UR4][R2.64+0x38], R19 ;  /* 0x0000381302007986 */ /* 0x000fe8000c101904 */
[----:B------:R-:W-:Y:S04]  /*0380*/  STG.E desc[UR4][R2.64+0x44], R0 ;  /* 0x0000440002007986 */ /* 0x000fe8000c101904 */
[----:B------:R-:W-:Y:S04]  /*0390*/  STG.E desc[UR4][R2.64+0x24], R25 ;  /* 0x0000241902007986 */ /* 0x000fe8000c101904 */
[----:B------:R-:W-:Y:S04]  /*03a0*/  STG.E desc[UR4][R2.64+0x28], R27 ;  /* 0x0000281b02007986 */ /* 0x000fe8000c101904 */
[----:B------:R-:W-:Y:S04]  /*03b0*/  STG.E desc[UR4][R2.64+0x2c], R29 ;  /* 0x00002c1d02007986 */ /* 0x000fe8000c101904 */
[----:B------:R-:W-:Y:S04]  /*03c0*/  STG.E desc[UR4][R2.64+0x4c], R7 ;  /* 0x00004c0702007986 */ /* 0x000fe8000c101904 */
[----:B------:R-:W-:Y:S04]  /*03d0*/  STG.E.U8 desc[UR4][R2.64+0x54], RZ ;  /* 0x000054ff02007986 */ /* 0x000fe8000c101104 */
[----:B------:R-:W-:Y:S04]  /*03e0*/  STG.E desc[UR4][R2.64+0x50], R17 ;  /* 0x0000501102007986 */ /* 0x000fe8000c101904 */
[----:B--2---:R-:W-:Y:S04]  /*03f0*/  STG.E desc[UR4][R8.64], R10 ;  /* 0x0000000a08007986 */ /* 0x004fe8000c101904 */
[----:B------:R-:W-:Y:S04]  /*0400*/  STG.E desc[UR4][R8.64+0x4], R11 ;  /* 0x0000040b08007986 */ /* 0x000fe8000c101904 */
[----:B----4-:R-:W-:Y:S04]  /*0410*/  STG.E desc[UR4][R8.64+0x8], R20 ;  /* 0x0000081408007986 */ /* 0x010fe8000c101904 */
[----:B------:R-:W-:Y:S04]  /*0420*/  STG.E desc[UR4][R8.64+0xc], R21 ;  /* 0x00000c1508007986 */ /* 0x000fe8000c101904 */
[----:B-1----:R-:W-:Y:S01]  /*0430*/  STG.E desc[UR4][R8.64+0x10], R23 ;  /* 0x0000101708007986 */ /* 0x002fe2000c101904 */
[----:B------:R-:W-:Y:S05]  /*0440*/  EXIT ;  /* 0x000000000000794d */ /* 0x000fea0003800000 */
.L_x_51:
        /* <DEDUP_REMOVED lines=11> */
.L_x_60:


//--------------------- .text._Z9init_cube6float3fifffff --------------------------
	.section	.text._Z9init_cube6float3fifffff,"ax",@progbits
	.align	128
        .global         _Z9init_cube6float3fifffff
        .type           _Z9init_cube6float3fifffff,@function
        .size           _Z9init_cube6float3fifffff,(.L_x_61 - _Z9init_cube6float3fifffff)
        .other          _Z9init_cube6float3fifffff,@"STO_CUDA_ENTRY STV_DEFAULT"
_Z9init_cube6float3fifffff:
.text._Z9init_cube6float3fifffff:
[----:B------:R-:W-:Y:S08]  /*0000*/  LDC R1, c[0x0][0x37c] ;  /* 0x0000df00ff017b82 */ /* 0x000ff00000000800 */
[----:B------:R-:W0:Y:S01]  /*0010*/  LDC.64 R18, c[0x0][0x380] ;  /* 0x0000e000ff127b82 */ /* 0x000e220000000a00 */
[----:B------:R-:W1:Y:S01]  /*0020*/  LDCU.64 UR4, c[0x4][0x18] ;  /* 0x01000300ff0477ac */ /* 0x000e620008000a00 */
[----:B------:R-:W1:Y:S06]  /*0030*/  LDCU.128 UR8, c[0x0][0x390] ;  /* 0x00007200ff0877ac */ /* 0x000e6c0008000c00 */
[----:B------:R-:W2:Y:S01]  /*0040*/  LDC.64 R14, c[0x0][0x388] ;  /* 0x0000e200ff0e7b82 */ /* 0x000ea20000000a00 */
[----:B------:R-:W3:Y:S01]  /*0050*/  LDCU.64 UR14, c[0x0][0x358] ;  /* 0x00006b00ff0e77ac */ /* 0x000ee20008000a00 */
[----:B-1----:R-:W-:Y:S01]  /*0060*/  UIMAD.WIDE UR4, UR8, 0x58, UR4 ;  /* 0x00000058080478a5 */ /* 0x002fe2000f8e0204 */
[----:B0-----:R-:W-:-:S05]  /*0070*/  FADD R12, R18, -R18 ;  /* 0x80000012120c7221 */ /* 0x001fca0000000000 */
[----:B------:R-:W-:Y:S01]  /*0080*/  MOV R2, UR4 ;  /* 0x0000000400027c02 */ /* 0x000fe20008000f00 */
[----:B------:R-:W-:Y:S01]  /*0090*/  IMAD.U32 R17, RZ, RZ, UR5 ;  /* 0x00000005ff117e24 */ /* 0x000fe2000f8e00ff */
[----:B------:R-:W-:Y:S01]  /*00a0*/  MOV R3, UR5 ;  /* 0x0000000500037c02 */ /* 0x000fe20008000f00 */
[----:B--2---:R-:W-:Y:S01]  /*00b0*/  FADD R5, R18, R15 ;  /* 0x0000000f12057221 */ /* 0x004fe20000000000 */
[----:B------:R-:W-:Y:S01]  /*00c0*/  MOV R6, UR4 ;  /* 0x0000000400067c02 */ /* 0x000fe20008000f00 */
[----:B------:R-:W-:Y:S01]  /*00d0*/  FADD R4, -R15, R19 ;  /* 0x000000130f047221 */ /* 0x000fe20000000100 */
[----:B------:R-:W-:Y:S01]  /*00e0*/  MOV R7, UR5 ;  /* 0x0000000500077c02 */ /* 0x000fe20008000f00 */
[----:B------:R-:W-:Y:S01]  /*00f0*/  FADD R0, -R5, R18 ;  /* 0x0000001205007221 */ /* 0x000fe20000000100 */
[----:B------:R-:W-:Y:S01]  /*0100*/  MOV R8, UR4 ;  /* 0x0000000400087c02 */ /* 0x000fe20008000f00 */
[----:B---3--:R0:W-:Y:S01]  /*0110*/  STG.E desc[UR14][R2.64], R18 ;  /* 0x0000001202007986 */ /* 0x0081e2000c10190e */
[----:B------:R-:W-:Y:S01]  /*0120*/  MOV R9, UR5 ;  /* 0x0000000500097c02 */ /* 0x000fe20008000f00 */
[----:B------:R-:W-:Y:S01]  /*0130*/  IMAD.U32 R28, RZ, RZ, UR4 ;  /* 0x00000004ff1c7e24 */ /* 0x000fe2000f8e00ff */
[----:B------:R-:W-:Y:S01]  /*0140*/  R2UR UR6, R0 ;  /* 0x00000000000672ca */ /* 0x000fe200000e0000 */
[----:B------:R1:W-:Y:S01]  /*0150*/  STG.E desc[UR14][R6.64+0x4], R19 ;  /* 0x0000041306007986 */ /* 0x0003e2000c10190e */
[----:B------:R-:W-:Y:S01]  /*0160*/  MOV R10, UR4 ;  /* 0x00000004000a7c02 */ /* 0x000fe20008000f00 */
[----:B------:R-:W-:Y:S01]  /*0170*/  IMAD.U32 R36, RZ, RZ, UR4 ;  /* 0x00000004ff247e24 */ /* 0x000fe2000f8e00ff */
[----:B------:R-:W-:Y:S01]  /*0180*/  MOV R11, UR5 ;  /* 0x00000005000b7c02 */ /* 0x000fe20008000f00 */
[----:B------:R2:W-:Y:S01]  /*0190*/  STG.E desc[UR14][R8.64+0x8], R14 ;  /* 0x0000080e08007986 */ /* 0x0005e2000c10190e */
[----:B------:R-:W-:-:S02]  /*01a0*/  MOV R16, UR4 ;  /* 0x0000000400107c02 */ /* 0x000fc40008000f00 */
[----:B------:R-:W-:Y:S01]  /*01b0*/  MOV R20, UR4 ;  /* 0x0000000400147c02 */ /* 0x000fe20008000f00 */
[--C-:B0-----:R-:W-:Y:S01]  /*01c0*/  FADD R2, -R4, R19.reuse ;  /* 0x0000001304027221 */ /* 0x101fe20000000100 */
[----:B------:R0:W-:Y:S01]  /*01d0*/  STG.E desc[UR14][R10.64+0xc], R18 ;  /* 0x00000c120a007986 */ /* 0x0001e2000c10190e */
[----:B------:R-:W-:Y:S01]  /*01e0*/  MOV R21, UR5 ;  /* 0x0000000500157c02 */ /* 0x000fe20008000f00 */
[----:B-1----:R-:W-:Y:S01]  /*01f0*/  FADD R7, R14, -R14 ;  /* 0x8000000e0e077221 */ /* 0x002fe20000000000 */
[----:B------:R-:W-:Y:S01]  /*0200*/  FADD R6, R19, -R19 ;  /* 0x8000001313067221 */ /* 0x000fe20000000000 */
[----:B------:R-:W-:Y:S01]  /*0210*/  MOV R22, UR4 ;  /* 0x0000000400167c02 */ /* 0x000fe20008000f00 */
[----:B------:R-:W-:Y:S01]  /*0220*/  STG.E desc[UR14][R16.64+0x10], R4 ;  /* 0x0000100410007986 */ /* 0x000fe2000c10190e */
[----:B------:R-:W-:Y:S01]  /*0230*/  MOV R23, UR5 ;  /* 0x0000000500177c02 */ /* 0x000fe20008000f00 */
[CC--:B------:R-:W-:Y:S01]  /*0240*/  FMUL R0, R12.reuse, R7.reuse ;  /* 0x000000070c007220 */ /* 0x0c0fe20000400000 */
[-C--:B--2---:R-:W-:Y:S01]  /*0250*/  FMUL R9, R12, R6.reuse ;  /* 0x000000060c097220 */ /* 0x084fe20000400000 */
[----:B------:R-:W-:Y:S01]  /*0260*/  MOV R24, UR4 ;  /* 0x0000000400187c02 */ /* 0x000fe20008000f00 */
[----:B------:R-:W-:Y:S01]  /*0270*/  STG.E desc[UR14][R20.64+0x14], R14 ;  /* 0x0000140e14007986 */ /* 0x000fe2000c10190e */
[C---:B0-----:R-:W-:Y:S01]  /*0280*/  FMUL R10, R2.reuse, R7 ;  /* 0x00000007020a7220 */ /* 0x041fe20000400000 */
[----:B------:R-:W-:Y:S01]  /*0290*/  MOV R25, UR5 ;  /* 0x0000000500197c02 */ /* 0x000fe20008000f00 */
[C---:B------:R-:W-:Y:S01]  /*02a0*/  FFMA R11, -R7.reuse, UR6, R0 ;  /* 0x00000006070b7c23 */ /* 0x040fe20008000100 */
[----:B------:R-:W-:Y:S01]  /*02b0*/  MOV R26, UR4 ;  /* 0x00000004001a7c02 */ /* 0x000fe20008000f00 */
[----:B------:R-:W-:Y:S01]  /*02c0*/  FFMA R3, -R7, R6, R10 ;  /* 0x0000000607037223 */ /* 0x000fe2000000010a */
[----:B------:R-:W-:Y:S01]  /*02d0*/  MOV R27, UR5 ;  /* 0x00000005001b7c02 */ /* 0x000fe20008000f00 */
[----:B------:R-:W-:Y:S01]  /*02e0*/  FFMA R13, -R2, UR6, R9 ;  /* 0x00000006020d7c23 */ /* 0x000fe20008000109 */
[----:B------:R-:W-:Y:S01]  /*02f0*/  MOV R29, UR5 ;  /* 0x00000005001d7c02 */ /* 0x000fe20008000f00 */
[----:B------:R-:W-:Y:S01]  /*0300*/  STG.E desc[UR14][R22.64+0x18], R5 ;  /* 0x0000180516007986 */ /* 0x000fe2000c10190e */
[----:B------:R-:W-:Y:S01]  /*0310*/  FADD R9, R4, -R19 ;  /* 0x8000001304097221 */ /* 0x000fe20000000000 */
[----:B------:R-:W-:Y:S01]  /*0320*/  FADD R0, R5, -R18 ;  /* 0x8000001205007221 */ /* 0x000fe20000000000 */
[----:B------:R-:W-:Y:S01]  /*0330*/  MOV R30, UR4 ;  /* 0x00000004001e7c02 */ /* 0x000fe20008000f00 */
[----:B------:R-:W-:Y:S01]  /*0340*/  STG.E desc[UR14][R24.64+0x1c], R19 ;  /* 0x00001c1318007986 */ /* 0x000fe2000c10190e */
[----:B------:R-:W-:-:S02]  /*0350*/  MOV R31, UR5 ;  /* 0x00000005001f7c02 */ /* 0x000fc40008000f00 */
[----:B------:R-:W-:Y:S01]  /*0360*/  MOV R32, UR4 ;  /* 0x0000000400207c02 */ /* 0x000fe20008000f00 */
[----:B------:R-:W-:Y:S01]  /*0370*/  STG.E desc[UR14][R26.64+0x20], R14 ;  /* 0x0000200e1a007986 */ /* 0x000fe2000c10190e */
[----:B------:R-:W-:Y:S02]  /*0380*/  MOV R33, UR5 ;  /* 0x0000000500217c02 */ /* 0x000fe40008000f00 */
[----:B------:R-:W-:Y:S01]  /*0390*/  MOV R34, UR4 ;  /* 0x0000000400227c02 */ /* 0x000fe20008000f00 */
[----:B------:R0:W-:Y:S01]  /*03a0*/  STG.E desc[UR14][R28.64+0x24], R3 ;  /* 0x000024031c007986 */ /* 0x0001e2000c10190e */
[----:B------:R-:W-:-:S03]  /*03b0*/  MOV R35, UR5 ;  /* 0x0000000500237c02 */ /* 0x000fc60008000f00 */
[----:B------:R1:W-:Y:S04]  /*03c0*/  STG.E desc[UR14][R16.64+0x28], R11 ;  /* 0x0000280b10007986 */ /* 0x0003e8000c10190e */
[----:B------:R2:W-:Y:S01]  /*03d0*/  STG.E desc[UR14][R20.64+0x2c], R13 ;  /* 0x00002c0d14007986 */ /* 0x0005e2000c10190e */
[----:B0-----:R-:W-:-:S03]  /*03e0*/  FMUL R3, R6, R9 ;  /* 0x0000000906037220 */ /* 0x001fc60000400000 */
[----:B------:R0:W-:Y:S01]  /*03f0*/  STG.E desc[UR14][R24.64+0x30], R12 ;  /* 0x0000300c18007986 */ /* 0x0001e2000c10190e */
[----:B-1----:R-:W-:Y:S01]  /*0400*/  FMUL R11, R9, R9 ;  /* 0x00000009090b7220 */ /* 0x002fe20000400000 */
[----:B------:R-:W-:Y:S02]  /*0410*/  FFMA R8, R12, R0, R3 ;  /* 0x000000000c087223 */ /* 0x000fe40000000003 */
[----:B------:R1:W-:Y:S01]  /*0420*/  STG.E desc[UR14][R30.64+0x34], R9 ;  /* 0x000034091e007986 */ /* 0x0003e2000c10190e */
[----:B--2---:R-:W-:-:S03]  /*0430*/  FMUL R13, R6, R6 ;  /* 0x00000006060d7220 */ /* 0x004fc60000400000 */
[----:B------:R-:W-:Y:S01]  /*0440*/  STG.E desc[UR14][R32.64+0x38], R7 ;  /* 0x0000380720007986 */ /* 0x000fe2000c10190e */
[----:B0-----:R-:W-:-:S03]  /*0450*/  FFMA R12, R12, R12, R11 ;  /* 0x0000000c0c0c7223 */ /* 0x001fc6000000000b */
[----:B------:R-:W-:Y:S01]  /*0460*/  STG.E desc[UR14][R26.64+0x3c], R0 ;  /* 0x00003c001a007986 */ /* 0x000fe2000c10190e */
[CC--:B------:R-:W-:Y:S01]  /*0470*/  FFMA R3, R7.reuse, R7.reuse, R12 ;  /* 0x0000000707037223 */ /* 0x0c0fe2000000000c */
[----:B-1----:R-:W-:Y:S01]  /*0480*/  FFMA R30, R0, R0, R13 ;  /* 0x00000000001e7223 */ /* 0x002fe2000000000d */
[-C--:B------:R-:W-:Y:S01]  /*0490*/  FFMA R13, R7, R7.reuse, R8 ;  /* 0x00000007070d7223 */ /* 0x080fe20000000008 */
[----:B------:R-:W-:Y:S01]  /*04a0*/  STG.E desc[UR14][R28.64+0x40], R6 ;  /* 0x000040061c007986 */ /* 0x000fe2000c10190e */
[----:B------:R-:W-:Y:S01]  /*04b0*/  FADD R8, R5, -R5 ;  /* 0x8000000505087221 */ /* 0x000fe20000000000 */
[----:B------:R-:W-:Y:S01]  /*04c0*/  FFMA R37, R7, R7, R30 ;  /* 0x0000000707257223 */ /* 0x000fe2000000001e */
[----:B------:R-:W-:Y:S01]  /*04d0*/  MOV R30, UR4 ;  /* 0x00000004001e7c02 */ /* 0x000fe20008000f00 */
[----:B------:R-:W-:Y:S04]  /*04e0*/  STG.E desc[UR14][R22.64+0x44], R7 ;  /* 0x0000440716007986 */ /* 0x000fe8000c10190e */
[----:B------:R0:W-:Y:S04]  /*04f0*/  STG.E desc[UR14][R24.64+0x48], R3 ;  /* 0x0000480318007986 */ /* 0x0001e8000c10190e */
[----:B------:R1:W-:Y:S04]  /*0500*/  STG.E desc[UR14][R16.64+0x4c], R13 ;  /* 0x00004c0d10007986 */ /* 0x0003e8000c10190e */
[----:B------:R2:W-:Y:S04]  /*0510*/  STG.E desc[UR14][R20.64+0x50], R37 ;  /* 0x0000502514007986 */ /* 0x0005e8000c10190e */
[----:B------:R-:W-:Y:S01]  /*0520*/  STG.E.U8 desc[UR14][R26.64+0x54], RZ ;  /* 0x000054ff1a007986 */ /* 0x000fe2000c10110e */
[----:B0-----:R-:W-:-:S03]  /*0530*/  FMUL R3, R2, R8 ;  /* 0x0000000802037220 */ /* 0x001fc60000400000 */
[----:B------:R-:W-:Y:S01]  /*0540*/  STG.E desc[UR14][R22.64+0x58], R5 ;  /* 0x0000580516007986 */ /* 0x000fe2000c10190e */
[----:B-1----:R-:W-:Y:S01]  /*0550*/  FADD R13, R10, -R10 ;  /* 0x8000000a0a0d7221 */ /* 0x002fe20000000000 */
[----:B------:R-:W-:Y:S02]  /*0560*/  FMUL R10, R7, R8 ;  /* 0x00000008070a7220 */ /* 0x000fe40000400000 */
[----:B------:R-:W-:Y:S01]  /*0570*/  STG.E desc[UR14][R28.64+0x5c], R19 ;  /* 0x00005c131c007986 */ /* 0x000fe2000c10190e */
[----:B--2---:R-:W-:-:S03]  /*0580*/  MOV R37, UR5 ;  /* 0x0000000500257c02 */ /* 0x004fc60008000f00 */
[----:B------:R0:W-:Y:S04]  /*0590*/  STG.E desc[UR14][R30.64+0x60], R14 ;  /* 0x0000600e1e007986 */ /* 0x0001e8000c10190e */
[----:B------:R-:W-:Y:S04]  /*05a0*/  STG.E desc[UR14][R32.64+0x64], R18 ;  /* 0x0000641220007986 */ /* 0x000fe8000c10190e */
[----:B------:R-:W-:Y:S04]  /*05b0*/  STG.E desc[UR14][R24.64+0x68], R4 ;  /* 0x0000680418007986 */ /* 0x000fe8000c10190e */
[----:B------:R1:W-:Y:S01]  /*05c0*/  STG.E desc[UR14][R34.64+0x6c], R14 ;  /* 0x00006c0e22007986 */ /* 0x0003e2000c10190e */
[----:B0-----:R-:W-:Y:S01]  /*05d0*/  FFMA R31, R7, R0, -R10 ;  /* 0x00000000071f7223 */ /* 0x001fe2000000080a */
[----:B------:R-:W-:-:S02]  /*05e0*/  MOV R30, UR6 ;  /* 0x00000006001e7c02 */ /* 0x000fc40008000f00 */
[----:B------:R-:W-:Y:S01]  /*05f0*/  STG.E desc[UR14][R36.64+0x70], R5 ;  /* 0x0000700524007986 */ /* 0x000fe2000c10190e */
[----:B------:R-:W-:-:S03]  /*0600*/  MOV R10, UR6 ;  /* 0x00000006000a7c02 */ /* 0x000fc60008000f00 */
[----:B------:R-:W-:Y:S01]  /*0610*/  STG.E desc[UR14][R16.64+0x74], R4 ;  /* 0x0000740410007986 */ /* 0x000fe2000c10190e */
[----:B-1----:R-:W-:-:S03]  /*0620*/  FFMA R35, R2, R0, -R3 ;  /* 0x0000000002237223 */ /* 0x002fc60000000803 */
[----:B------:R-:W-:Y:S04]  /*0630*/  STG.E desc[UR14][R22.64+0x78], R14 ;  /* 0x0000780e16007986 */ /* 0x000fe8000c10190e */
[----:B------:R-:W-:Y:S04]  /*0640*/  STG.E desc[UR14][R20.64+0x7c], R13 ;  /* 0x00007c0d14007986 */ /* 0x000fe8000c10190e */
[----:B------:R0:W-:Y:S04]  /*0650*/  STG.E desc[UR14][R26.64+0x80], R31 ;  /* 0x0000801f1a007986 */ /* 0x0001e8000c10190e */
[----:B------:R1:W-:Y:S04]  /*0660*/  STG.E desc[UR14][R22.64+0x84], R35 ;  /* 0x0000842316007986 */ /* 0x0003e8000c10190e */
[----:B------:R2:W-:Y:S04]  /*0670*/  STG.E desc[UR14][R24.64+0x88], R30 ;  /* 0x0000881e18007986 */ /* 0x0005e8000c10190e */
[----:B------:R-:W-:Y:S01]  /*0680*/  STG.E desc[UR14][R16.64+0x8c], R9 ;  /* 0x00008c0910007986 */ /* 0x000fe2000c10190e */
[----:B0-----:R-:W-:Y:S01]  /*0690*/  FADD R27, -R15, R14 ;  /* 0x0000000e0f1b7221 */ /* 0x001fe20000000100 */
[--C-:B-1----:R-:W-:Y:S01]  /*06a0*/  FFMA R22, R10, UR6, R11.reuse ;  /* 0x000000060a167c23 */ /* 0x102fe2000800000b */
[C-C-:B------:R-:W-:Y:S01]  /*06b0*/  FFMA R10, R8.reuse, R8, R11.reuse ;  /* 0x00000008080a7223 */ /* 0x140fe2000000000b */
[----:B------:R-:W-:Y:S01]  /*06c0*/  STG.E desc[UR14][R32.64+0x90], R7 ;  /* 0x0000900720007986 */ /* 0x000fe2000c10190e */
[----:B------:R-:W-:Y:S01]  /*06d0*/  MOV R35, UR5 ;  /* 0x0000000500237c02 */ /* 0x000fe20008000f00 */
[----:B--2---:R-:W-:Y:S01]  /*06e0*/  FFMA R30, R8, UR6, R11 ;  /* 0x00000006081e7c23 */ /* 0x004fe2000800000b */
[CC--:B------:R-:W-:Y:S01]  /*06f0*/  FFMA R13, R7.reuse, R7.reuse, R22 ;  /* 0x00000007070d7223 */ /* 0x0c0fe20000000016 */
[----:B------:R-:W-:Y:S01]  /*0700*/  STG.E desc[UR14][R20.64+0x94], R8 ;  /* 0x0000940814007986 */ /* 0x000fe2000c10190e */
[CC--:B------:R-:W-:Y:S01]  /*0710*/  FFMA R11, R7.reuse, R7.reuse, R10 ;  /* 0x00000007070b7223 */ /* 0x0c0fe2000000000a */
[----:B------:R-:W-:-:S02]  /*0720*/  FFMA R23, R7, R7, R30 ;  /* 0x0000000707177223 */ /* 0x000fc4000000001e */
[----:B------:R-:W-:Y:S04]  /*0730*/  STG.E desc[UR14][R24.64+0x98], R9 ;  /* 0x0000980918007986 */ /* 0x000fe8000c10190e */
[----:B------:R-:W-:Y:S04]  /*0740*/  STG.E desc[UR14][R28.64+0x9c], R7 ;  /* 0x00009c071c007986 */ /* 0x000fe8000c10190e */
[----:B------:R-:W-:Y:S04]  /*0750*/  STG.E desc[UR14][R36.64+0xa0], R13 ;  /* 0x0000a00d24007986 */ /* 0x000fe8000c10190e */
[----:B------:R-:W-:Y:S04]  /*0760*/  STG.E desc[UR14][R16.64+0xa4], R23 ;  /* 0x0000a41710007986 */ /* 0x000fe8000c10190e */
[----:B------:R-:W-:Y:S04]  /*0770*/  STG.E desc[UR14][R34.64+0xa8], R11 ;  /* 0x0000a80b22007986 */ /* 0x000fe8000c10190e */
[----:B------:R0:W-:Y:S04]  /*0780*/  STG.E.U8 desc[UR14][R32.64+0xac], RZ ;  /* 0x0000acff20007986 */ /* 0x0001e8000c10110e */
[----:B------:R-:W-:Y:S04]  /*0790*/  STG.E desc[UR14][R28.64+0xb0], R18 ;  /* 0x0000b0121c007986 */ /* 0x000fe8000c10190e */
[----:B------:R-:W-:Y:S01]  /*07a0*/  STG.E desc[UR14][R20.64+0xb4], R19 ;  /* 0x0000b41314007986 */ /* 0x000fe2000c10190e */
[----:B0-----:R-:W-:-:S03]  /*07b0*/  FADD R32, R18, -R18 ;  /* 0x8000001212207221 */ /* 0x001fc60000000000 */
[----:B------:R-:W-:Y:S04]  /*07c0*/  STG.E desc[UR14][R24.64+0xb8], R27 ;  /* 0x0000b81b18007986 */ /* 0x000fe8000c10190e */
[----:B------:R0:W-:Y:S04]  /*07d0*/  STG.E desc[UR14][R16.64+0xbc], R5 ;  /* 0x0000bc0510007986 */ /* 0x0001e8000c10190e */
[----:B------:R1:W-:Y:S04]  /*07e0*/  STG.E desc[UR14][R36.64+0xc0], R19 ;  /* 0x0000c01324007986 */ /* 0x0003e8000c10190e */
[----:B------:R-:W-:Y:S01]  /*07f0*/  STG.E desc[UR14][R20.64+0xc4], R27 ;  /* 0x0000c41b14007986 */ /* 0x000fe2000c10190e */
[----:B0-----:R-:W-:Y:S01]  /*0800*/  FADD R17, R27, -R27 ;  /* 0x8000001b1b117221 */ /* 0x001fe20000000000 */
[----:B------:R-:W-:-:S02]  /*0810*/  FMUL R16, R32, R6 ;  /* 0x0000000620107220 */ /* 0x000fc40000400000 */
[----:B------:R-:W-:Y:S01]  /*0820*/  STG.E desc[UR14][R34.64+0xc8], R18 ;  /* 0x0000c81222007986 */ /* 0x000fe2000c10190e */
[-C--:B------:R-:W-:Y:S01]  /*0830*/  FMUL R33, R2, R17.reuse ;  /* 0x0000001102217220 */ /* 0x080fe20000400000 */
[-C--:B-1----:R-:W-:Y:S01]  /*0840*/  FMUL R37, R32, R17.reuse ;  /* 0x0000001120257220 */ /* 0x082fe20000400000 */
[----:B------:R-:W-:Y:S01]  /*0850*/  FMUL R13, R17, UR6 ;  /* 0x00000006110d7c20 */ /* 0x000fe20008400000 */
[----:B------:R-:W-:Y:S01]  /*0860*/  FFMA R31, R2, UR6, -R16 ;  /* 0x00000006021f7c23 */ /* 0x000fe20008000810 */
[----:B------:R-:W-:Y:S01]  /*0870*/  FFMA R15, R6, R17, -R33 ;  /* 0x00000011060f7223 */ /* 0x000fe20000000821 */
[----:B------:R-:W-:Y:S01]  /*0880*/  STG.E desc[UR14][R28.64+0xcc], R4 ;  /* 0x0000cc041c007986 */ /* 0x000fe2000c10190e */
[----:B------:R-:W-:Y:S01]  /*0890*/  FADD R23, R13, -R37 ;  /* 0x800000250d177221 */ /* 0x000fe20000000000 */
[----:B------:R-:W-:Y:S02]  /*08a0*/  FFMA R36, R2, -R0, R3 ;  /* 0x8000000002247223 */ /* 0x000fe40000000003 */
[----:B------:R-:W-:Y:S04]  /*08b0*/  STG.E desc[UR14][R20.64+0xd0], R27 ;  /* 0x0000d01b14007986 */ /* 0x000fe8000c10190e */
[----:B------:R0:W-:Y:S04]  /*08c0*/  STG.E desc[UR14][R24.64+0xd4], R15 ;  /* 0x0000d40f18007986 */ /* 0x0001e8000c10190e */
[----:B------:R-:W-:Y:S04]  /*08d0*/  STG.E desc[UR14][R20.64+0xd8], R23 ;  /* 0x0000d81714007986 */ /* 0x000fe8000c10190e */
[----:B------:R1:W-:Y:S01]  /*08e0*/  STG.E desc[UR14][R34.64+0xdc], R31 ;  /* 0x0000dc1f22007986 */ /* 0x0003e2000c10190e */
[----:B0-----:R-:W-:-:S03]  /*08f0*/  FMUL R15, R6, R6 ;  /* 0x00000006060f7220 */ /* 0x001fc60000400000 */
[----:B------:R-:W-:Y:S04]  /*0900*/  STG.E desc[UR14][R28.64+0xe0], R0 ;  /* 0x0000e0001c007986 */ /* 0x000fe8000c10190e */
[----:B------:R-:W-:Y:S01]  /*0910*/  STG.E desc[UR14][R24.64+0xe4], R6 ;  /* 0x0000e40618007986 */ /* 0x000fe2000c10190e */
[----:B-1----:R-:W-:Y:S01]  /*0920*/  FMUL R35, R6, R9 ;  /* 0x0000000906237220 */ /* 0x002fe20000400000 */
[-C--:B------:R-:W-:Y:S02]  /*0930*/  FFMA R34, R0, R0.reuse, R15 ;  /* 0x0000000000227223 */ /* 0x080fe4000000000f */
[----:B------:R-:W-:Y:S01]  /*0940*/  STG.E desc[UR14][R20.64+0xe8], R17 ;  /* 0x0000e81114007986 */ /* 0x000fe2000c10190e */
[----:B------:R-:W-:Y:S01]  /*0950*/  FFMA R26, R32, R0, R35 ;  /* 0x00000000201a7223 */ /* 0x000fe20000000023 */
[----:B------:R-:W-:-:S02]  /*0960*/  FFMA R23, R17, R17, R34 ;  /* 0x0000001111177223 */ /* 0x000fc40000000022 */
[----:B------:R-:W-:Y:S01]  /*0970*/  STG.E desc[UR14][R28.64+0xec], R32 ;  /* 0x0000ec201c007986 */ /* 0x000fe2000c10190e */
[CC--:B------:R-:W-:Y:S01]  /*0980*/  FFMA R31, R17.reuse, R17.reuse, R26 ;  /* 0x00000011111f7223 */ /* 0x0c0fe2000000001a */
[----:B------:R-:W-:Y:S02]  /*0990*/  FFMA R26, R17, R17, R12 ;  /* 0x00000011111a7223 */ /* 0x000fe4000000000c */
[----:B------:R-:W-:Y:S04]  /*09a0*/  STG.E desc[UR14][R24.64+0xf0], R9 ;  /* 0x0000f00918007986 */ /* 0x000fe8000c10190e */
[----:B------:R-:W-:Y:S04]  /*09b0*/  STG.E desc[UR14][R20.64+0xf4], R17 ;  /* 0x0000f41114007986 */ /* 0x000fe8000c10190e */
[----:B------:R0:W-:Y:S04]  /*09c0*/  STG.E desc[UR14][R24.64+0xf8], R23 ;  /* 0x0000f81718007986 */ /* 0x0001e8000c10190e */
[----:B------:R1:W-:Y:S04]  /*09d0*/  STG.E desc[UR14][R20.64+0xfc], R31 ;  /* 0x0000fc1f14007986 */ /* 0x0003e8000c10190e */
[----:B------:R-:W-:Y:S04]  /*09e0*/  STG.E desc[UR14][R28.64+0x100], R26 ;  /* 0x0001001a1c007986 */ /* 0x000fe8000c10190e */
[----:B------:R-:W-:Y:S01]  /*09f0*/  STG.E.U8 desc[UR14][R24.64+0x104], RZ ;  /* 0x000104ff18007986 */ /* 0x000fe2000c10110e */
[----:B0-----:R-:W-:-:S03]  /*0a00*/  FADD R23, R33, -R33 ;  /* 0x8000002121177221 */ /* 0x001fc60000000000 */
[----:B------:R-:W-:Y:S01]  /*0a10*/  STG.E desc[UR14][R20.64+0x108], R5 ;  /* 0x0001080514007986 */ /* 0x000fe2000c10190e */
[----:B-1----:R-:W-:-:S03]  /*0a20*/  FMUL R31, R8, R17 ;  /* 0x00000011081f7220 */ /* 0x002fc60000400000 */
[----:B------:R-:W-:Y:S01]  /*0a30*/  STG.E desc[UR14][R28.64+0x10c], R19 ;  /* 0x00010c131c007986 */ /* 0x000fe2000c10190e */
[----:B------:R-:W-:-:S03]  /*0a40*/  FFMA R34, R0, -R17, R31 ;  /* 0x8000001100227223 */ /* 0x000fc6000000001f */
[----:B------:R-:W-:Y:S04]  /*0a50*/  STG.E desc[UR14][R20.64+0x110], R27 ;  /* 0x0001101b14007986 */ /* 0x000fe8000c10190e */
[----:B------:R-:W-:Y:S04]  /*0a60*/  STG.E desc[UR14][R24.64+0x114], R5 ;  /* 0x0001140518007986 */ /* 0x000fe8000c10190e */
[----:B------:R-:W-:Y:S04]  /*0a70*/  STG.E desc[UR14][R20.64+0x118], R4 ;  /* 0x0001180414007986 */ /* 0x000fe8000c10190e */
[----:B------:R-:W-:Y:S04]  /*0a80*/  STG.E desc[UR14][R28.64+0x11c], R27 ;  /* 0x00011c1b1c007986 */ /* 0x000fe8000c10190e */
[----:B------:R-:W-:Y:S04]  /*0a90*/  STG.E desc[UR14][R24.64+0x120], R18 ;  /* 0x0001201218007986 */ /* 0x000fe8000c10190e */
[----:B------:R-:W-:Y:S04]  /*0aa0*/  STG.E desc[UR14][R20.64+0x124], R4 ;  /* 0x0001240414007986 */ /* 0x000fe8000c10190e */
[----:B------:R-:W-:Y:S04]  /*0ab0*/  STG.E desc[UR14][R28.64+0x128], R27 ;  /* 0x0001281b1c007986 */ /* 0x000fe8000c10190e */
[----:B------:R0:W-:Y:S04]  /*0ac0*/  STG.E desc[UR14][R24.64+0x12c], R23 ;  /* 0x00012c1718007986 */ /* 0x0001e8000c10190e */
[----:B------:R1:W-:Y:S04]  /*0ad0*/  STG.E desc[UR14][R20.64+0x130], R34 ;  /* 0x0001302214007986 */ /* 0x0003e8000c10190e */
[----:B------:R2:W-:Y:S01]  /*0ae0*/  STG.E desc[UR14][R28.64+0x134], R36 ;  /* 0x000134241c007986 */ /* 0x0005e2000c10190e */
[----:B0-----:R-:W-:-:S03]  /*0af0*/  MOV R23, UR6 ;  /* 0x0000000600177c02 */ /* 0x001fc60008000f00 */
[----:B------:R-:W-:Y:S01]  /*0b00*/  STG.E desc[UR14][R24.64+0x138], R8 ;  /* 0x0001380818007986 */ /* 0x000fe2000c10190e */
[----:B-1----:R-:W-:-:S03]  /*0b10*/  FFMA R34, R17, R17, R30 ;  /* 0x0000001111227223 */ /* 0x002fc6000000001e */
[----:B------:R-:W-:Y:S01]  /*0b20*/  STG.E desc[UR14][R20.64+0x13c], R9 ;  /* 0x00013c0914007986 */ /* 0x000fe2000c10190e */
[CC--:B------:R-:W-:Y:S01]  /*0b30*/  FFMA R30, R17.reuse, R17.reuse, R10 ;  /* 0x00000011111e7223 */ /* 0x0c0fe2000000000a */
[----:B--2---:R-:W-:Y:S02]  /*0b40*/  FFMA R36, R17, R17, R22 ;  /* 0x0000001111247223 */ /* 0x004fe40000000016 */
[----:B------:R-:W-:Y:S01]  /*0b50*/  STG.E desc[UR14][R28.64+0x140], R17 ;  /* 0x000140111c007986 */ /* 0x000fe2000c10190e */
[----:B------:R-:W-:-:S03]  /*0b60*/  MOV R22, UR4 ;  /* 0x0000000400167c02 */ /* 0x000fc60008000f00 */
[----:B------:R0:W-:Y:S04]  /*0b70*/  STG.E desc[UR14][R24.64+0x144], R23 ;  /* 0x0001441718007986 */ /* 0x0001e8000c10190e */
[----:B------:R-:W-:Y:S04]  /*0b80*/  STG.E desc[UR14][R20.64+0x148], R9 ;  /* 0x0001480914007986 */ /* 0x000fe8000c10190e */
[----:B------:R-:W-:Y:S04]  /*0b90*/  STG.E desc[UR14][R28.64+0x14c], R17 ;  /* 0x00014c111c007986 */ /* 0x000fe8000c10190e */
[----:B------:R-:W-:Y:S01]  /*0ba0*/  STG.E desc[UR14][R24.64+0x150], R30 ;  /* 0x0001501e18007986 */ /* 0x000fe2000c10190e */
[----:B0-----:R-:W-:-:S03]  /*0bb0*/  MOV R23, UR5 ;  /* 0x0000000500177c02 */ /* 0x001fc60008000f00 */
[----:B------:R0:W-:Y:S04]  /*0bc0*/  STG.E desc[UR14][R20.64+0x154], R34 ;  /* 0x0001542214007986 */ /* 0x0001e8000c10190e */
[----:B------:R1:W-:Y:S04]  /*0bd0*/  STG.E desc[UR14][R24.64+0x158], R36 ;  /* 0x0001582418007986 */ /* 0x0003e8000c10190e */
[----:B------:R-:W-:Y:S01]  /*0be0*/  STG.E.U8 desc[UR14][R22.64+0x15c], RZ ;  /* 0x00015cff16007986 */ /* 0x000fe2000c10110e */
[----:B0-----:R-:W-:-:S03]  /*0bf0*/  FADD R34, -R27, R14 ;  /* 0x0000000e1b227221 */ /* 0x001fc60000000100 */
[----:B------:R-:W-:Y:S01]  /*0c00*/  STG.E desc[UR14][R20.64+0x160], R18 ;  /* 0x0001601214007986 */ /* 0x000fe2000c10190e */
[----:B-1----:R-:W-:Y:S01]  /*0c10*/  FMUL R36, R32, R7 ;  /* 0x0000000720247220 */ /* 0x002fe20000400000 */
[----:B------:R-:W-:Y:S02]  /*0c20*/  R2UR UR12, R34 ;  /* 0x00000000220c72ca */ /* 0x000fe400000e0000 */
[----:B------:R-:W-:Y:S01]  /*0c30*/  STG.E desc[UR14][R22.64+0x164], R19 ;  /* 0x0001641316007986 */ /* 0x000fe2000c10190e */
[----:B------:R-:W-:-:S03]  /*0c40*/  FMUL R34, R32, R2 ;  /* 0x0000000220227220 */ /* 0x000fc60000400000 */
[----:B------:R0:W-:Y:S01]  /*0c50*/  STG.E desc[UR14][R28.64+0x168], R14 ;  /* 0x0001680e1c007986 */ /* 0x0001e2000c10190e */
[--C-:B------:R-:W-:Y:S01]  /*0c60*/  FADD R16, -R16, R34.reuse ;  /* 0x0000002210107221 */ /* 0x100fe20000000100 */
[----:B------:R-:W-:Y:S02]  /*0c70*/  FADD R34, R34, -R34 ;  /* 0x8000002222227221 */ /* 0x000fe40000000000 */
[----:B------:R-:W-:Y:S04]  /*0c80*/  STG.E desc[UR14][R24.64+0x16c], R18 ;  /* 0x00016c1218007986 */ /* 0x000fe8000c10190e */
[----:B------:R-:W-:Y:S01]  /*0c90*/  STG.E desc[UR14][R20.64+0x170], R19 ;  /* 0x0001701314007986 */ /* 0x000fe2000c10190e */
[----:B------:R-:W-:Y:S01]  /*0ca0*/  FFMA R36, -R32, UR12, R36 ;  /* 0x0000000c20247c23 */ /* 0x000fe20008000124 */
[----:B0-----:R-:W-:-:S02]  /*0cb0*/  FMUL R29, R7, R6 ;  /* 0x00000006071d7220 */ /* 0x001fc40000400000 */
[----:B------:R-:W-:Y:S02]  /*0cc0*/  STG.E desc[UR14][R22.64+0x174], R27 ;  /* 0x0001741b16007986 */ /* 0x000fe4000c10190e */
[----:B------:R-:W-:Y:S02]  /*0cd0*/  FFMA R28, R2, -UR12, R29 ;  /* 0x8000000c021c7c23 */ /* 0x000fe4000800001d */
[----:B------:R-:W-:Y:S04]  /*0ce0*/  STG.E desc[UR14][R20.64+0x178], R18 ;  /* 0x0001781214007986 */ /* 0x000fe8000c10190e */
[----:B------:R-:W-:Y:S04]  /*0cf0*/  STG.E desc[UR14][R24.64+0x17c], R4 ;  /* 0x00017c0418007986 */ /* 0x000fe8000c10190e */
[----:B------:R-:W-:Y:S04]  /*0d00*/  STG.E desc[UR14][R22.64+0x180], R14 ;  /* 0x0001800e16007986 */ /* 0x000fe8000c10190e */
[----:B------:R0:W-:Y:S04]  /*0d10*/  STG.E desc[UR14][R24.64+0x184], R28 ;  /* 0x0001841c18007986 */ /* 0x0001e8000c10190e */
[----:B------:R1:W-:Y:S04]  /*0d20*/  STG.E desc[UR14][R20.64+0x188], R36 ;  /* 0x0001882414007986 */ /* 0x0003e8000c10190e */
[----:B------:R2:W-:Y:S01]  /*0d30*/  STG.E desc[UR14][R20.64+0x18c], R16 ;  /* 0x00018c1014007986 */ /* 0x0005e2000c10190e */
[----:B0-----:R-:W-:-:S03]  /*0d40*/  FFMA R28, R32, R32, R15 ;  /* 0x00000020201c7223 */ /* 0x001fc6000000000f */
[----:B------:R-:W-:Y:S01]  /*0d50*/  STG.E desc[UR14][R24.64+0x190], R32 ;  /* 0x0001902018007986 */ /* 0x000fe2000c10190e */
[----:B------:R-:W-:Y:S01]  /*0d60*/  FFMA R15, R8, R8, R15 ;  /* 0x00000008080f7223 */ /* 0x000fe2000000000f */
[----:B-1----:R-:W-:Y:S02]  /*0d70*/  FFMA R36, R32, R32, R35 ;  /* 0x0000002020247223 */ /* 0x002fe40000000023 */
[----:B------:R-:W-:Y:S01]  /*0d80*/  STG.E desc[UR14][R22.64+0x194], R6 ;  /* 0x0001940616007986 */ /* 0x000fe2000c10190e */
[----:B--2---:R-:W-:-:S04]  /*0d90*/  FADD R16, R27, -R14 ;  /* 0x8000000e1b107221 */ /* 0x004fc80000000000 */
[CC--:B------:R-:W-:Y:S01]  /*0da0*/  FFMA R28, R16.reuse, R16.reuse, R28 ;  /* 0x00000010101c7223 */ /* 0x0c0fe2000000001c */
[----:B------:R-:W-:Y:S01]  /*0db0*/  STG.E desc[UR14][R24.64+0x198], R16 ;  /* 0x0001981018007986 */ /* 0x000fe2000c10190e */
[-C--:B------:R-:W-:Y:S01]  /*0dc0*/  FFMA R36, R7, R16.reuse, R36 ;  /* 0x0000001007247223 */ /* 0x080fe20000000024 */
[-C--:B------:R-:W-:Y:S01]  /*0dd0*/  FFMA R15, R16, R16.reuse, R15 ;  /* 0x00000010100f7223 */ /* 0x080fe2000000000f */
[----:B------:R-:W-:Y:S01]  /*0de0*/  FFMA R31, R8, -R16, R31 ;  /* 0x80000010081f7223 */ /* 0x000fe2000000001f */
[----:B------:R-:W-:Y:S01]  /*0df0*/  STG.E desc[UR14][R20.64+0x19c], R32 ;  /* 0x00019c2014007986 */ /* 0x000fe2000c10190e */
[----:B------:R-:W-:-:S03]  /*0e00*/  FFMA R13, R16, UR6, -R13 ;  /* 0x00000006100d7c23 */ /* 0x000fc6000800080d */
[----:B------:R-:W-:Y:S04]  /*0e10*/  STG.E desc[UR14][R22.64+0x1a0], R9 ;  /* 0x0001a00916007986 */ /* 0x000fe8000c10190e */
[----:B------:R-:W-:Y:S04]  /*0e20*/  STG.E desc[UR14][R20.64+0x1a4], R7 ;  /* 0x0001a40714007986 */ /* 0x000fe8000c10190e */
[----:B------:R-:W-:Y:S04]  /*0e30*/  STG.E desc[UR14][R20.64+0x1a8], R28 ;  /* 0x0001a81c14007986 */ /* 0x000fe8000c10190e */
[----:B------:R0:W-:Y:S02]  /*0e40*/  STG.E desc[UR14][R24.64+0x1ac], R36 ;  /* 0x0001ac2418007986 */ /* 0x0001e4000c10190e */
[----:B0-----:R-:W-:-:S05]  /*0e50*/  FFMA R36, R7, R7, R12 ;  /* 0x0000000707247223 */ /* 0x001fca000000000c */
[----:B------:R0:W-:Y:S04]  /*0e60*/  STG.E desc[UR14][R24.64+0x1b0], R36 ;  /* 0x0001b02418007986 */ /* 0x0001e8000c10190e */
[----:B------:R-:W-:Y:S04]  /*0e70*/  STG.E.U8 desc[UR14][R22.64+0x1b4], RZ ;  /* 0x0001b4ff16007986 */ /* 0x000fe8000c10110e */
[----:B------:R-:W-:Y:S04]  /*0e80*/  STG.E desc[UR14][R20.64+0x1b8], R18 ;  /* 0x0001b81214007986 */ /* 0x000fe8000c10190e */
[----:B------:R-:W-:Y:S01]  /*0e90*/  STG.E desc[UR14][R20.64+0x1bc], R19 ;  /* 0x0001bc1314007986 */ /* 0x000fe2000c10190e */
[----:B0-----:R-:W-:-:S03]  /*0ea0*/  MOV R36, UR4 ;  /* 0x0000000400247c02 */ /* 0x001fc60008000f00 */
[----:B------:R-:W-:Y:S04]  /*0eb0*/  STG.E desc[UR14][R22.64+0x1c0], R27 ;  /* 0x0001c01b16007986 */ /* 0x000fe8000c10190e */
[----:B------:R-:W-:Y:S04]  /*0ec0*/  STG.E desc[UR14][R24.64+0x1c4], R18 ;  /* 0x0001c41218007986 */ /* 0x000fe8000c10190e */
[----:B------:R-:W-:Y:S04]  /*0ed0*/  STG.E desc[UR14][R24.64+0x1c8], R4 ;  /* 0x0001c80418007986 */ /* 0x000fe8000c10190e */
[----:B------:R-:W-:Y:S04]  /*0ee0*/  STG.E desc[UR14][R22.64+0x1cc], R27 ;  /* 0x0001cc1b16007986 */ /* 0x000fe8000c10190e */
[----:B------:R-:W-:Y:S04]  /*0ef0*/  STG.E desc[UR14][R20.64+0x1d0], R18 ;  /* 0x0001d01214007986 */ /* 0x000fe8000c10190e */
[----:B------:R-:W-:Y:S04]  /*0f00*/  STG.E desc[UR14][R20.64+0x1d4], R4 ;  /* 0x0001d40414007986 */ /* 0x000fe8000c10190e */
[----:B------:R0:W-:Y:S02]  /*0f10*/  STG.E desc[UR14][R22.64+0x1d8], R14 ;  /* 0x0001d80e16007986 */ /* 0x0001e4000c10190e */
[----:B0-----:R-:W-:-:S05]  /*0f20*/  FFMA R23, R2, R16, -R33 ;  /* 0x0000001002177223 */ /* 0x001fca0000000821 */
[----:B------:R0:W-:Y:S02]  /*0f30*/  STG.E desc[UR14][R24.64+0x1dc], R23 ;  /* 0x0001dc1718007986 */ /* 0x0001e4000c10190e */
[----:B0-----:R-:W-:Y:S01]  /*0f40*/  FFMA R25, R32, R16, -R37 ;  /* 0x0000001020197223 */ /* 0x001fe20000000825 */
[----:B------:R-:W-:Y:S01]  /*0f50*/  IMAD.U32 R37, RZ, RZ, UR5 ;  /* 0x00000005ff257e24 */ /* 0x000fe2000f8e00ff */
[----:B------:R-:W-:-:S04]  /*0f60*/  MOV R23, UR5 ;  /* 0x0000000500177c02 */ /* 0x000fc80008000f00 */
[----:B------:R0:W-:Y:S02]  /*0f70*/  STG.E desc[UR14][R36.64+0x1e0], R25 ;  /* 0x0001e01924007986 */ /* 0x0001e4000c10190e */
[----:B0-----:R-:W-:-:S05]  /*0f80*/  MOV R25, UR5 ;  /* 0x0000000500197c02 */ /* 0x001fca0008000f00 */
[----:B------:R0:W-:Y:S04]  /*0f90*/  STG.E desc[UR14][R24.64+0x1e4], R34 ;  /* 0x0001e42218007986 */ /* 0x0001e8000c10190e */
[----:B------:R-:W-:Y:S04]  /*0fa0*/  STG.E desc[UR14][R20.64+0x1e8], R32 ;  /* 0x0001e82014007986 */ /* 0x000fe8000c10190e */
[----:B------:R-:W-:Y:S04]  /*0fb0*/  STG.E desc[UR14][R36.64+0x1ec], R9 ;  /* 0x0001ec0924007986 */ /* 0x000fe8000c10190e */
[----:B------:R-:W-:Y:S01]  /*0fc0*/  STG.E desc[UR14][R22.64+0x1f0], R17 ;  /* 0x0001f01116007986 */ /* 0x000fe2000c10190e */
[----:B0-----:R-:W-:-:S03]  /*0fd0*/  MOV R34, UR12 ;  /* 0x0000000c00227c02 */ /* 0x001fc60008000f00 */
[----:B------:R0:W-:Y:S04]  /*0fe0*/  STG.E desc[UR14][R20.64+0x1f4], R32 ;  /* 0x0001f42014007986 */ /* 0x0001e8000c10190e */
[----:B------:R-:W-:Y:S04]  /*0ff0*/  STG.E desc[UR14][R36.64+0x1f8], R9 ;  /* 0x0001f80924007986 */ /* 0x000fe8000c10190e */
[----:B------:R1:W-:Y:S01]  /*1000*/  STG.E desc[UR14][R22.64+0x1fc], R34 ;  /* 0x0001fc2216007986 */ /* 0x0003e2000c10190e */
[----:B0-----:R-:W-:-:S03]  /*1010*/  MOV R21, UR12 ;  /* 0x0000000c00157c02 */ /* 0x001fc60008000f00 */
[----:B------:R0:W-:Y:S01]  /*1020*/  STG.E desc[UR14][R24.64+0x200], R26 ;  /* 0x0002001a18007986 */ /* 0x0001e2000c10190e */
[----:B------:R-:W-:Y:S01]  /*1030*/  MOV R32, UR4 ;  /* 0x0000000400207c02 */ /* 0x000fe20008000f00 */
[--C-:B-1----:R-:W-:Y:S01]  /*1040*/  FFMA R34, R17, UR12, R12.reuse ;  /* 0x0000000c11227c23 */ /* 0x102fe2000800000c */
[----:B------:R-:W-:Y:S01]  /*1050*/  FFMA R12, R21, UR12, R12 ;  /* 0x0000000c150c7c23 */ /* 0x000fe2000800000c */
[----:B------:R-:W-:-:S03]  /*1060*/  MOV R21, UR5 ;  /* 0x0000000500157c02 */ /* 0x000fc60008000f00 */
[----:B------:R1:W-:Y:S01]  /*1070*/  STG.E desc[UR14][R36.64+0x204], R34 ;  /* 0x0002042224007986 */ /* 0x0003e2000c10190e */
[----:B0-----:R-:W-:Y:S01]  /*1080*/  FFMA R26, R2, UR12, -R29 ;  /* 0x0000000c021a7c23 */ /* 0x001fe2000800081d */
[----:B------:R-:W-:Y:S01]  /*1090*/  FMUL R29, R8, UR12 ;  /* 0x0000000c081d7c20 */ /* 0x000fe20008400000 */
[----:B------:R-:W-:Y:S01]  /*10a0*/  FFMA R2, -R2, R16, R33 ;  /* 0x0000001002027223 */ /* 0x000fe20000000121 */
[----:B------:R0:W-:Y:S01]  /*10b0*/  STG.E desc[UR14][R20.64+0x208], R12 ;  /* 0x0002080c14007986 */ /* 0x0001e2000c10190e */
[----:B------:R-:W-:-:S03]  /*10c0*/  MOV R33, UR5 ;  /* 0x0000000500217c02 */ /* 0x000fc60008000f00 */
[----:B------:R-:W-:Y:S04]  /*10d0*/  STG.E.U8 desc[UR14][R24.64+0x20c], RZ ;  /* 0x00020cff18007986 */ /* 0x000fe8000c10110e */
[----:B------:R-:W-:Y:S01]  /*10e0*/  STG.E desc[UR14][R22.64+0x210], R5 ;  /* 0x0002100516007986 */ /* 0x000fe2000c10190e */
[----:B-1----:R-:W-:-:S03]  /*10f0*/  FMUL R34, R7, R8 ;  /* 0x0000000807227220 */ /* 0x002fc60000400000 */
[----:B------:R-:W-:Y:S01]  /*1100*/  STG.E desc[UR14][R20.64+0x214], R19 ;  /* 0x0002141314007986 */ /* 0x000fe2000c10190e */
[----:B0-----:R-:W-:Y:S01]  /*1110*/  FMUL R12, R6, R8 ;  /* 0x00000008060c7220 */ /* 0x001fe20000400000 */
[----:B------:R-:W-:Y:S02]  /*1120*/  FADD R34, -R34, R29 ;  /* 0x0000001d22227221 */ /* 0x000fe40000000100 */
        /* <DEDUP_REMOVED lines=8> */
[----:B------:R1:W-:Y:S01]  /*11b0*/  STG.E desc[UR14][R20.64+0x238], R34 ;  /* 0x0002382214007986 */ /* 0x0003e2000c10190e */
[--C-:B0-----:R-:W-:Y:S01]  /*11c0*/  FADD R26, -R3, R12.reuse ;  /* 0x0000000c031a7221 */ /* 0x101fe20000000100 */
[----:B------:R-:W-:Y:S01]  /*11d0*/  FFMA R12, -R6, R0, R12 ;  /* 0x00000000060c7223 */ /* 0x000fe2000000010c */
[----:B-1----:R-:W-:-:S03]  /*11e0*/  MOV R34, UR4 ;  /* 0x0000000400227c02 */ /* 0x002fc60008000f00 */
[----:B------:R0:W-:Y:S04]  /*11f0*/  STG.E desc[UR14][R36.64+0x23c], R26 ;  /* 0x00023c1a24007986 */ /* 0x0001e8000c10190e */
[----:B------:R-:W-:Y:S04]  /*1200*/  STG.E desc[UR14][R24.64+0x240], R8 ;  /* 0x0002400818007986 */ /* 0x000fe8000c10190e */
[----:B------:R-:W-:Y:S01]  /*1210*/  STG.E desc[UR14][R22.64+0x244], R9 ;  /* 0x0002440916007986 */ /* 0x000fe2000c10190e */
[----:B0-----:R-:W-:Y:S01]  /*1220*/  FFMA R26, R8, R8, R35 ;  /* 0x00000008081a7223 */ /* 0x001fe20000000023 */
[----:B------:R-:W-:-:S02]  /*1230*/  IMAD.U32 R35, RZ, RZ, UR5 ;  /* 0x00000005ff237e24 */ /* 0x000fc4000f8e00ff */
[----:B------:R-:W-:Y:S01]  /*1240*/  STG.E desc[UR14][R20.64+0x248], R7 ;  /* 0x0002480714007986 */ /* 0x000fe2000c10190e */
[----:B------:R-:W-:-:S03]  /*1250*/  FFMA R26, R7, R16, R26 ;  /* 0x00000010071a7223 */ /* 0x000fc6000000001a */
[----:B------:R-:W-:Y:S04]  /*1260*/  STG.E desc[UR14][R32.64+0x24c], R8 ;  /* 0x00024c0820007986 */ /* 0x000fe8000c10190e */
[----:B------:R-:W-:Y:S04]  /*1270*/  STG.E desc[UR14][R22.64+0x250], R6 ;  /* 0x0002500616007986 */ /* 0x000fe8000c10190e */
[----:B------:R-:W-:Y:S04]  /*1280*/  STG.E desc[UR14][R20.64+0x254], R16 ;  /* 0x0002541014007986 */ /* 0x000fe8000c10190e */
[----:B------:R0:W-:Y:S04]  /*1290*/  STG.E desc[UR14][R34.64+0x258], R11 ;  /* 0x0002580b22007986 */ /* 0x0001e8000c10190e */
[----:B------:R-:W-:Y:S04]  /*12a0*/  STG.E desc[UR14][R24.64+0x25c], R26 ;  /* 0x00025c1a18007986 */ /* 0x000fe8000c10190e */
[----:B------:R-:W-:Y:S04]  /*12b0*/  STG.E desc[UR14][R34.64+0x260], R15 ;  /* 0x0002600f22007986 */ /* 0x000fe8000c10190e */
[----:B------:R-:W-:Y:S01]  /*12c0*/  STG.E.U8 desc[UR14][R36.64+0x264], RZ ;  /* 0x000264ff24007986 */ /* 0x000fe2000c10110e */
[----:B0-----:R-:W-:Y:S01]  /*12d0*/  FADD R11, R3, -R3 ;  /* 0x80000003030b7221 */ /* 0x001fe20000000000 */
[----:B------:R-:W-:-:S02]  /*12e0*/  MOV R3, UR5 ;  /* 0x0000000500037c02 */ /* 0x000fc40008000f00 */
        /* <DEDUP_REMOVED lines=8> */
[----:B------:R-:W-:Y:S04]  /*1370*/  STG.E desc[UR14][R32.64+0x288], R27 ;  /* 0x0002881b20007986 */ /* 0x000fe8000c10190e */
[----:B------:R1:W-:Y:S01]  /*1380*/  STG.E desc[UR14][R22.64+0x28c], R2 ;  /* 0x00028c0216007986 */ /* 0x0003e2000c10190e */
[----:B0-----:R-:W-:-:S03]  /*1390*/  MOV R35, UR12 ;  /* 0x0000000c00237c02 */ /* 0x001fc60008000f00 */
[----:B------:R0:W-:Y:S04]  /*13a0*/  STG.E desc[UR14][R20.64+0x290], R31 ;  /* 0x0002901f14007986 */ /* 0x0001e8000c10190e */
[----:B------:R2:W-:Y:S01]  /*13b0*/  STG.E desc[UR14][R36.64+0x294], R11 ;  /* 0x0002940b24007986 */ /* 0x0005e2000c10190e */
[----:B-1----:R-:W-:-:S03]  /*13c0*/  MOV R2, UR4 ;  /* 0x0000000400027c02 */ /* 0x002fc60008000f00 */
[----:B------:R-:W-:Y:S04]  /*13d0*/  STG.E desc[UR14][R24.64+0x298], R8 ;  /* 0x0002980818007986 */ /* 0x000fe8000c10190e */
[----:B------:R1:W-:Y:S01]  /*13e0*/  STG.E desc[UR14][R22.64+0x29c], R9 ;  /* 0x00029c0916007986 */ /* 0x0003e2000c10190e */
[----:B0-----:R-:W-:Y:S01]  /*13f0*/  FADD R31, R18, -R18 ;  /* 0x80000012121f7221 */ /* 0x001fe20000000000 */
[----:B--2---:R-:W-:Y:S02]  /*1400*/  MOV R11, UR12 ;  /* 0x0000000c000b7c02 */ /* 0x004fe40008000f00 */
[----:B------:R0:W-:Y:S01]  /*1410*/  STG.E desc[UR14][R20.64+0x2a0], R35 ;  /* 0x0002a02314007986 */ /* 0x0001e2000c10190e */
[----:B------:R-:W-:-:S03]  /*1420*/  FMUL R26, R31, R7 ;  /* 0x000000071f1a7220 */ /* 0x000fc60000400000 */
[----:B------:R2:W-:Y:S01]  /*1430*/  STG.E desc[UR14][R2.64+0x2a4], R8 ;  /* 0x0002a40802007986 */ /* 0x0005e2000c10190e */
[--C-:B------:R-:W-:Y:S01]  /*1440*/  FFMA R11, R11, UR12, R10.reuse ;  /* 0x0000000c0b0b7c23 */ /* 0x100fe2000800000a */
[----:B-1----:R-:W-:Y:S02]  /*1450*/  MOV R23, UR6 ;  /* 0x0000000600177c02 */ /* 0x002fe40008000f00 */
[----:B------:R1:W-:Y:S01]  /*1460*/  STG.E desc[UR14][R24.64+0x2a8], R9 ;  /* 0x0002a80918007986 */ /* 0x0003e2000c10190e */
[----:B0-----:R-:W-:Y:S01]  /*1470*/  MOV R35, UR5 ;  /* 0x0000000500237c02 */ /* 0x001fe20008000f00 */
[----:B------:R-:W-:Y:S02]  /*1480*/  FFMA R21, R17, UR12, R10 ;  /* 0x0000000c11157c23 */ /* 0x000fe4000800000a */
[----:B------:R-:W-:Y:S01]  /*1490*/  STG.E desc[UR14][R32.64+0x2ac], R17 ;  /* 0x0002ac1120007986 */ /* 0x000fe2000c10190e */
[----:B------:R-:W-:Y:S02]  /*14a0*/  MOV R10, UR4 ;  /* 0x00000004000a7c02 */ /* 0x000fe40008000f00 */
[----:B--2---:R-:W-:Y:S01]  /*14b0*/  MOV R3, UR6 ;  /* 0x0000000600037c02 */ /* 0x004fe20008000f00 */
[----:B------:R0:W-:Y:S04]  /*14c0*/  STG.E desc[UR14][R36.64+0x2b0], R11 ;  /* 0x0002b00b24007986 */ /* 0x0001e8000c10190e */
[--C-:B-1----:R-:W-:Y:S01]  /*14d0*/  FFMA R9, R3, UR12, -R26.reuse ;  /* 0x0000000c03097c23 */ /* 0x102fe2000800081a */
[----:B------:R-:W-:Y:S01]  /*14e0*/  FFMA R26, -R23, UR12, R26 ;  /* 0x0000000c171a7c23 */ /* 0x000fe2000800011a */
[----:B------:R1:W-:Y:S01]  /*14f0*/  STG.E desc[UR14][R34.64+0x2b4], R21 ;  /* 0x0002b41522007986 */ /* 0x0003e2000c10190e */
[----:B------:R-:W-:-:S02]  /*1500*/  MOV R23, UR5 ;  /* 0x0000000500177c02 */ /* 0x000fc40008000f00 */
[----:B------:R-:W-:Y:S01]  /*1510*/  MOV R3, UR5 ;  /* 0x0000000500037c02 */ /* 0x000fe20008000f00 */
[----:B------:R2:W-:Y:S01]  /*1520*/  STG.E desc[UR14][R24.64+0x2b8], R30 ;  /* 0x0002b81e18007986 */ /* 0x0005e2000c10190e */
[----:B0-----:R-:W-:-:S03]  /*1530*/  MOV R11, UR5 ;  /* 0x00000005000b7c02 */ /* 0x001fc60008000f00 */
[----:B------:R-:W-:Y:S01]  /*1540*/  STG.E.U8 desc[UR14][R22.64+0x2bc], RZ ;  /* 0x0002bcff16007986 */ /* 0x000fe2000c10110e */
[----:B-1----:R-:W-:Y:S02]  /*1550*/  IMAD.U32 R21, RZ, RZ, UR5 ;  /* 0x00000005ff157e24 */ /* 0x002fe4000f8e00ff */
[----:B--2---:R-:W-:-:S03]  /*1560*/  FMUL R25, R7, R6 ;  /* 0x0000000607197220 */ /* 0x004fc60000400000 */
[----:B------:R-:W-:Y:S01]  /*1570*/  STG.E desc[UR14][R20.64+0x2c0], R18 ;  /* 0x0002c01214007986 */ /* 0x000fe2000c10190e */
[----:B------:R-:W-:-:S03]  /*1580*/  FMUL R30, R6, UR12 ;  /* 0x0000000c061e7c20 */ /* 0x000fc60008400000 */
[----:B------:R-:W-:Y:S04]  /*1590*/  STG.E desc[UR14][R10.64+0x2c4], R19 ;  /* 0x0002c4130a007986 */ /* 0x000fe8000c10190e */
[----:B------:R-:W-:Y:S04]  /*15a0*/  STG.E desc[UR14][R2.64+0x2c8], R14 ;  /* 0x0002c80e02007986 */ /* 0x000fe8000c10190e */
[----:B------:R-:W-:Y:S04]  /*15b0*/  STG.E desc[UR14][R2.64+0x2cc], R5 ;  /* 0x0002cc0502007986 */ /* 0x000fe8000c10190e */
[----:B------:R0:W-:Y:S04]  /*15c0*/  STG.E desc[UR14][R22.64+0x2d0], R19 ;  /* 0x0002d01316007986 */ /* 0x0001e8000c10190e */
[----:B------:R-:W-:Y:S04]  /*15d0*/  STG.E desc[UR14][R36.64+0x2d4], R14 ;  /* 0x0002d40e24007986 */ /* 0x000fe8000c10190e */
[----:B------:R1:W-:Y:S01]  /*15e0*/  STG.E desc[UR14][R32.64+0x2d8], R18 ;  /* 0x0002d81220007986 */ /* 0x0003e2000c10190e */
[----:B0-----:R-:W-:-:S03]  /*15f0*/  FMUL R23, R31, R6 ;  /* 0x000000061f177220 */ /* 0x001fc60000400000 */
[----:B------:R-:W-:Y:S04]  /*1600*/  STG.E desc[UR14][R34.64+0x2dc], R19 ;  /* 0x0002dc1322007986 */ /* 0x000fe8000c10190e */
[----:B------:R-:W-:Y:S01]  /*1610*/  STG.E desc[UR14][R20.64+0x2e0], R27 ;  /* 0x0002e01b14007986 */ /* 0x000fe2000c10190e */
[--C-:B-1----:R-:W-:Y:S01]  /*1620*/  FADD R33, -R25, R30.reuse ;  /* 0x0000001e19217221 */ /* 0x102fe20000000100 */
[----:B------:R-:W-:Y:S01]  /*1630*/  MOV R25, UR5 ;  /* 0x0000000500197c02 */ /* 0x000fe20008000f00 */
[----:B------:R-:W-:Y:S01]  /*1640*/  FFMA R32, R6, UR6, -R23 ;  /* 0x0000000606207c23 */ /* 0x000fe20008000817 */
[----:B------:R-:W-:Y:S01]  /*1650*/  MOV R23, UR5 ;  /* 0x0000000500177c02 */ /* 0x000fe20008000f00 */
[----:B------:R-:W-:Y:S01]  /*1660*/  FADD R30, R30, -R30 ;  /* 0x8000001e1e1e7221 */ /* 0x000fe20000000000 */
[----:B------:R0:W-:Y:S04]  /*1670*/  STG.E desc[UR14][R10.64+0x2e4], R33 ;  /* 0x0002e4210a007986 */ /* 0x0001e8000c10190e */
[----:B------:R1:W-:Y:S04]  /*1680*/  STG.E desc[UR14][R2.64+0x2e8], R9 ;  /* 0x0002e80902007986 */ /* 0x0003e8000c10190e */
[----:B------:R2:W-:Y:S04]  /*1690*/  STG.E desc[UR14][R24.64+0x2ec], R32 ;  /* 0x0002ec2018007986 */ /* 0x0005e8000c10190e */
[----:B------:R-:W-:Y:S01]  /*16a0*/  STG.E desc[UR14][R22.64+0x2f0], R0 ;  /* 0x0002f00016007986 */ /* 0x000fe2000c10190e */
[----:B0-----:R-:W-:Y:S01]  /*16b0*/  MOV R33, UR5 ;  /* 0x0000000500217c02 */ /* 0x001fe20008000f00 */
[----:B-1----:R-:W-:-:S02]  /*16c0*/  FMUL R9, R6, R6 ;  /* 0x0000000606097220 */ /* 0x002fc40000400000 */
[----:B------:R-:W-:Y:S01]  /*16d0*/  STG.E desc[UR14][R20.64+0x2f4], R6 ;  /* 0x0002f40614007986 */ /* 0x000fe2000c10190e */
[----:B--2---:R-:W-:-:S03]  /*16e0*/  MOV R32, UR4 ;  /* 0x0000000400207c02 */ /* 0x004fc60008000f00 */
[----:B------:R-:W-:Y:S04]  /*16f0*/  STG.E desc[UR14][R10.64+0x2f8], R7 ;  /* 0x0002f8070a007986 */ /* 0x000fe8000c10190e */
[----:B------:R0:W-:Y:S04]  /*1700*/  STG.E desc[UR14][R2.64+0x2fc], R31 ;  /* 0x0002fc1f02007986 */ /* 0x0001e8000c10190e */
[----:B------:R-:W-:Y:S04]  /*1710*/  STG.E desc[UR14][R36.64+0x300], R6 ;  /* 0x0003000624007986 */ /* 0x000fe8000c10190e */
[----:B------:R-:W-:Y:S01]  /*1720*/  STG.E desc[UR14][R34.64+0x304], R16 ;  /* 0x0003041022007986 */ /* 0x000fe2000c10190e */
[-CC-:B0-----:R-:W-:Y:S01]  /*1730*/  FFMA R2, R0, R0.reuse, R9.reuse ;  /* 0x0000000000027223 */ /* 0x181fe20000000009 */
[----:B------:R-:W-:-:S03]  /*1740*/  FFMA R3, R31, R0, R9 ;  /* 0x000000001f037223 */ /* 0x000fc60000000009 */
[C---:B------:R-:W-:Y:S01]  /*1750*/  FFMA R11, R7.reuse, R7, R2 ;  /* 0x00000007070b7223 */ /* 0x040fe20000000002 */
[----:B------:R-:W-:Y:S01]  /*1760*/  FFMA R21, R7, R16, R3 ;  /* 0x0000001007157223 */ /* 0x000fe20000000003 */
[----:B------:R-:W-:Y:S02]  /*1770*/  MOV R2, UR4 ;  /* 0x0000000400027c02 */ /* 0x000fe40008000f00 */
[----:B------:R-:W-:Y:S01]  /*1780*/  MOV R3, UR5 ;  /* 0x0000000500037c02 */ /* 0x000fe20008000f00 */
[----:B------:R0:W-:Y:S04]  /*1790*/  STG.E desc[UR14][R32.64+0x308], R11 ;  /* 0x0003080b20007986 */ /* 0x0001e8000c10190e */
[----:B------:R1:W-:Y:S04]  /*17a0*/  STG.E desc[UR14][R24.64+0x30c], R21 ;  /* 0x00030c1518007986 */ /* 0x0003e8000c10190e */
[----:B------:R2:W-:Y:S01]  /*17b0*/  STG.E desc[UR14][R22.64+0x310], R28 ;  /* 0x0003101c16007986 */ /* 0x0005e2000c10190e */
[----:B0-----:R-:W-:Y:S01]  /*17c0*/  IMAD.U32 R11, RZ, RZ, UR5 ;  /* 0x00000005ff0b7e24 */ /* 0x001fe2000f8e00ff */
[----:B-1----:R-:W-:-:S02]  /*17d0*/  MOV R21, UR5 ;  /* 0x0000000500157c02 */ /* 0x002fc40008000f00 */
[----:B--2---:R-:W-:-:S03]  /*17e0*/  MOV R28, UR4 ;  /* 0x00000004001c7c02 */ /* 0x004fc60008000f00 */
[----:B------:R-:W-:Y:S04]  /*17f0*/  STG.E.U8 desc[UR14][R20.64+0x314], RZ ;  /* 0x000314ff14007986 */ /* 0x000fe8000c10110e */
        /* <DEDUP_REMOVED lines=10> */
[----:B0-----:R-:W-:Y:S01]  /*18a0*/  MOV R19, UR6 ;  /* 0x0000000600137c02 */ /* 0x001fe20008000f00 */
[----:B------:R-:W-:Y:S01]  /*18b0*/  FFMA R21, R0, -UR12, R29 ;  /* 0x8000000c00157c23 */ /* 0x000fe2000800001d */
[----:B------:R-:W-:-:S03]  /*18c0*/  MOV R29, UR5 ;  /* 0x00000005001d7c02 */ /* 0x000fc60008000f00 */
[--C-:B------:R-:W-:Y:S01]  /*18d0*/  FFMA R19, R19, UR6, R9.reuse ;  /* 0x0000000613137c23 */ /* 0x100fe20008000009 */
[----:B------:R0:W-:Y:S01]  /*18e0*/  STG.E desc[UR14][R10.64+0x340], R21 ;  /* 0x000340150a007986 */ /* 0x0001e2000c10190e */
[----:B------:R-:W-:Y:S01]  /*18f0*/  FFMA R9, R8, UR6, R9 ;  /* 0x0000000608097c23 */ /* 0x000fe20008000009 */
[----:B-1----:R-:W-:Y:S01]  /*1900*/  MOV R30, UR6 ;  /* 0x00000006001e7c02 */ /* 0x002fe20008000f00 */
[----:B------:R-:W-:Y:S01]  /*1910*/  FFMA R19, R16, R16, R19 ;  /* 0x0000001010137223 */ /* 0x000fe20000000013 */
[----:B------:R1:W-:Y:S04]  /*1920*/  STG.E desc[UR14][R28.64+0x344], R12 ;  /* 0x0003440c1c007986 */ /* 0x0003e8000c10190e */
[----:B------:R2:W-:Y:S01]  /*1930*/  STG.E desc[UR14][R24.64+0x348], R8 ;  /* 0x0003480818007986 */ /* 0x0005e2000c10190e */
[----:B0-----:R-:W-:-:S03]  /*1940*/  MOV R21, UR5 ;  /* 0x0000000500157c02 */ /* 0x001fc60008000f00 */
[----:B------:R-:W-:Y:S01]  /*1950*/  STG.E desc[UR14][R36.64+0x34c], R6 ;  /* 0x00034c0624007986 */ /* 0x000fe2000c10190e */
[----:B-1----:R-:W-:-:S03]  /*1960*/  FFMA R12, R16, R16, R9 ;  /* 0x00000010100c7223 */ /* 0x002fc60000000009 */
[----:B------:R-:W-:Y:S01]  /*1970*/  STG.E desc[UR14][R34.64+0x350], R16 ;  /* 0x0003501022007986 */ /* 0x000fe2000c10190e */
[----:B------:R-:W-:Y:S02]  /*1980*/  MOV R9, UR5 ;  /* 0x0000000500097c02 */ /* 0x000fe40008000f00 */
[----:B--2---:R-:W-:Y:S01]  /*1990*/  MOV R8, UR4 ;  /* 0x0000000400087c02 */ /* 0x004fe20008000f00 */
[----:B------:R-:W-:Y:S04]  /*19a0*/  STG.E desc[UR14][R32.64+0x354], R30 ;  /* 0x0003541e20007986 */ /* 0x000fe8000c10190e */
[----:B------:R0:W-:Y:S04]  /*19b0*/  STG.E desc[UR14][R20.64+0x358], R6 ;  /* 0x0003580614007986 */ /* 0x0001e8000c10190e */
[----:B------:R-:W-:Y:S04]  /*19c0*/  STG.E desc[UR14][R22.64+0x35c], R16 ;  /* 0x00035c1016007986 */ /* 0x000fe8000c10190e */
[----:B------:R-:W-:Y:S01]  /*19d0*/  STG.E desc[UR14][R28.64+0x360], R15 ;  /* 0x0003600f1c007986 */ /* 0x000fe2000c10190e */
[----:B0-----:R-:W-:-:S03]  /*19e0*/  FADD R6, R4, -R4 ;  /* 0x8000000404067221 */ /* 0x001fc60000000000 */
[----:B------:R0:W-:Y:S04]  /*19f0*/  STG.E desc[UR14][R2.64+0x364], R12 ;  /* 0x0003640c02007986 */ /* 0x0001e8000c10190e */
[----:B------:R1:W-:Y:S04]  /*1a00*/  STG.E desc[UR14][R10.64+0x368], R19 ;  /* 0x000368130a007986 */ /* 0x0003e8000c10190e */
[----:B------:R2:W-:Y:S04]  /*1a10*/  STG.E.U8 desc[UR14][R8.64+0x36c], RZ ;  /* 0x00036cff08007986 */ /* 0x0005e8000c10110e */
[----:B------:R-:W-:Y:S01]  /*1a20*/  STG.E desc[UR14][R20.64+0x370], R18 ;  /* 0x0003701214007986 */ /* 0x000fe2000c10190e */
[C---:B0-----:R-:W-:Y:S01]  /*1a30*/  FMUL R12, R6.reuse, UR6 ;  /* 0x00000006060c7c20 */ /* 0x041fe20008400000 */
[----:B------:R-:W0:Y:S02]  /*1a40*/  LDCU.64 UR6, c[0x4][0x20] ;  /* 0x01000400ff0677ac */ /* 0x000e240008000a00 */
[----:B------:R-:W-:Y:S01]  /*1a50*/  STG.E desc[UR14][R24.64+0x374], R4 ;  /* 0x0003740418007986 */ /* 0x000fe2000c10190e */
[----:B-1----:R-:W-:Y:S01]  /*1a60*/  FFMA R19, R31, R6, -R12 ;  /* 0x000000061f137223 */ /* 0x002fe2000000080c */
[----:B--2---:R-:W-:-:S02]  /*1a70*/  FMUL R8, R6, UR12 ;  /* 0x0000000c06087c20 */ /* 0x004fc40008400000 */
[----:B------:R1:W-:Y:S02]  /*1a80*/  STG.E desc[UR14][R32.64+0x378], R14 ;  /* 0x0003780e20007986 */ /* 0x0003e4000c10190e */
[-C--:B------:R-:W-:Y:S01]  /*1a90*/  FFMA R15, R7, R6.reuse, -R8 ;  /* 0x00000006070f7223 */ /* 0x080fe20000000808 */
[----:B------:R-:W-:Y:S01]  /*1aa0*/  IMAD.U32 R8, RZ, RZ, UR4 ;  /* 0x00000004ff087e24 */ /* 0x000fe2000f8e00ff */
[----:B------:R2:W-:Y:S04]  /*1ab0*/  STG.E desc[UR14][R34.64+0x37c], R18 ;  /* 0x00037c1222007986 */ /* 0x0005e8000c10190e */
[----:B------:R-:W-:Y:S04]  /*1ac0*/  STG.E desc[UR14][R28.64+0x380], R4 ;  /* 0x000380041c007986 */ /* 0x000fe8000c10190e */
[----:B------:R-:W-:Y:S01]  /*1ad0*/  STG.E desc[UR14][R2.64+0x384], R27 ;  /* 0x0003841b02007986 */ /* 0x000fe2000c10190e */
[----:B-1----:R-:W-:-:S03]  /*1ae0*/  FMUL R33, R6, R6 ;  /* 0x0000000606217220 */ /* 0x002fc60000400000 */
[----:B------:R-:W-:Y:S01]  /*1af0*/  STG.E desc[UR14][R10.64+0x388], R5 ;  /* 0x000388050a007986 */ /* 0x000fe2000c10190e */
[C-C-:B--2---:R-:W-:Y:S01]  /*1b00*/  FFMA R35, R31.reuse, R31, R33.reuse ;  /* 0x0000001f1f237223 */ /* 0x144fe20000000021 */
[----:B------:R-:W-:Y:S02]  /*1b10*/  FFMA R30, R31, R0, R33 ;  /* 0x000000001f1e7223 */ /* 0x000fe40000000021 */
[----:B------:R1:W-:Y:S04]  /*1b20*/  STG.E desc[UR14][R36.64+0x38c], R4 ;  /* 0x00038c0424007986 */ /* 0x0003e8000c10190e */
[----:B------:R-:W-:Y:S04]  /*1b30*/  STG.E desc[UR14][R22.64+0x390], R14 ;  /* 0x0003900e16007986 */ /* 0x000fe8000c10190e */
[----:B------:R2:W-:Y:S04]  /*1b40*/  STG.E desc[UR14][R20.64+0x394], R15 ;  /* 0x0003940f14007986 */ /* 0x0005e8000c10190e */
[----:B------:R3:W-:Y:S01]  /*1b50*/  STG.E desc[UR14][R24.64+0x398], R26 ;  /* 0x0003981a18007986 */ /* 0x0007e2000c10190e */
[----:B-1----:R-:W-:Y:S01]  /*1b60*/  FMUL R37, R17, R6 ;  /* 0x0000000611257220 */ /* 0x002fe20000400000 */
[----:B------:R-:W-:-:S02]  /*1b70*/  MOV R36, UR10 ;  /* 0x0000000a00247c02 */ /* 0x000fc40008000f00 */
[----:B------:R1:W-:Y:S04]  /*1b80*/  STG.E desc[UR14][R8.64+0x39c], R19 ;  /* 0x00039c1308007986 */ /* 0x0003e8000c10190e */
[----:B------:R4:W-:Y:S01]  /*1b90*/  STG.E desc[UR14][R2.64+0x3a0], R31 ;  /* 0x0003a01f02007986 */ /* 0x0009e2000c10190e */
[C---:B--2---:R-:W-:Y:S01]  /*1ba0*/  FFMA R15, R16.reuse, R6, -R37 ;  /* 0x00000006100f7223 */ /* 0x044fe20000000825 */
[CC--:B------:R-:W-:Y:S01]  /*1bb0*/  FFMA R37, R7.reuse, R16.reuse, R30 ;  /* 0x0000001007257223 */ /* 0x0c0fe2000000001e */
[----:B------:R-:W-:Y:S01]  /*1bc0*/  MOV R30, UR4 ;  /* 0x00000004001e7c02 */ /* 0x000fe20008000f00 */
[----:B------:R-:W-:Y:S01]  /*1bd0*/  STG.E desc[UR14][R28.64+0x3a4], R6 ;  /* 0x0003a4061c007986 */ /* 0x000fe2000c10190e */
[----:B---3--:R-:W-:Y:S02]  /*1be0*/  IMAD.U32 R26, RZ, RZ, UR4 ;  /* 0x00000004ff1a7e24 */ /* 0x008fe4000f8e00ff */
[----:B-1----:R-:W-:Y:S01]  /*1bf0*/  FFMA R19, R16, R16, R35 ;  /* 0x0000001010137223 */ /* 0x002fe20000000023 */
[----:B------:R-:W-:Y:S01]  /*1c00*/  STG.E desc[UR14][R10.64+0x3a8], R16 ;  /* 0x0003a8100a007986 */ /* 0x000fe2000c10190e */
[----:B------:R-:W-:Y:S01]  /*1c10*/  MOV R35, UR5 ;  /* 0x0000000500237c02 */ /* 0x000fe20008000f00 */
[----:B----4-:R-:W-:Y:S01]  /*1c20*/  FFMA R2, R0, R0, R33 ;  /* 0x0000000000027223 */ /* 0x010fe20000000021 */
[----:B------:R-:W-:Y:S01]  /*1c30*/  MOV R31, UR5 ;  /* 0x00000005001f7c02 */ /* 0x000fe20008000f00 */
[----:B------:R-:W-:Y:S01]  /*1c40*/  STG.E desc[UR14][R22.64+0x3ac], R0 ;  /* 0x0003ac0016007986 */ /* 0x000fe2000c10190e */
[----:B------:R-:W-:Y:S01]  /*1c50*/  MOV R33, UR5 ;  /* 0x0000000500217c02 */ /* 0x000fe20008000f00 */
[----:B------:R-:W-:-:S02]  /*1c60*/  FFMA R3, R7, R7, R2 ;  /* 0x0000000707037223 */ /* 0x000fc40000000002 */
[----:B------:R-:W-:Y:S04]  /*1c70*/  STG.E desc[UR14][R20.64+0x3b0], R6 ;  /* 0x0003b00614007986 */ /* 0x000fe8000c10190e */
[----:B------:R1:W-:Y:S04]  /*1c80*/  STG.E desc[UR14][R8.64+0x3b4], R7 ;  /* 0x0003b40708007986 */ /* 0x0003e8000c10190e */
[----:B------:R2:W-:Y:S04]  /*1c90*/  STG.E desc[UR14][R28.64+0x3b8], R19 ;  /* 0x0003b8131c007986 */ /* 0x0005e8000c10190e */
[----:B------:R3:W-:Y:S04]  /*1ca0*/  STG.E desc[UR14][R30.64+0x3bc], R37 ;  /* 0x0003bc251e007986 */ /* 0x0007e8000c10190e */
[----:B------:R4:W-:Y:S01]  /*1cb0*/  STG.E desc[UR14][R24.64+0x3c0], R3 ;  /* 0x0003c00318007986 */ /* 0x0009e2000c10190e */
[----:B-1----:R-:W-:-:S03]  /*1cc0*/  MOV R7, UR12 ;  /* 0x0000000c00077c02 */ /* 0x002fc60008000f00 */
[----:B------:R-:W-:Y:S01]  /*1cd0*/  STG.E.U8 desc[UR14][R10.64+0x3c4], RZ ;  /* 0x0003c4ff0a007986 */ /* 0x000fe2000c10110e */
[----:B--2---:R-:W-:-:S03]  /*1ce0*/  MOV R19, UR5 ;  /* 0x0000000500137c02 */ /* 0x004fc60008000f00 */
[----:B------:R1:W-:Y:S01]  /*1cf0*/  STG.E desc[UR14][R20.64+0x3c8], R18 ;  /* 0x0003c81214007986 */ /* 0x0003e2000c10190e */
[----:B---3--:R-:W-:-:S03]  /*1d00*/  MOV R37, UR11 ;  /* 0x0000000b00257c02 */ /* 0x008fc60008000f00 */
[----:B------:R-:W-:Y:S01]  /*1d10*/  STG.E desc[UR14][R22.64+0x3cc], R4 ;  /* 0x0003cc0416007986 */ /* 0x000fe2000c10190e */
[----:B----4-:R-:W-:Y:S01]  /*1d20*/  FADD R3, R12, -R12 ;  /* 0x8000000c0c037221 */ /* 0x010fe20000000000 */
[----:B------:R-:W-:Y:S02]  /*1d30*/  MOV R12, UR4 ;  /* 0x00000004000c7c02 */ /* 0x000fe40008000f00 */
[----:B------:R2:W-:Y:S04]  /*1d40*/  STG.E desc[UR14][R32.64+0x3d0], R27 ;  /* 0x0003d01b20007986 */ /* 0x0005e8000c10190e */
[----:B------:R3:W-:Y:S01]  /*1d50*/  STG.E desc[UR14][R34.64+0x3d4], R5 ;  /* 0x0003d40522007986 */ /* 0x0007e2000c10190e */
[----:B-1----:R-:W-:-:S03]  /*1d60*/  MOV R18, UR4 ;  /* 0x0000000400127c02 */ /* 0x002fc60008000f00 */
[----:B------:R-:W-:Y:S04]  /*1d70*/  STG.E desc[UR14][R8.64+0x3d8], R4 ;  /* 0x0003d80408007986 */ /* 0x000fe8000c10190e */
[----:B------:R1:W-:Y:S01]  /*1d80*/  STG.E desc[UR14][R24.64+0x3dc], R27 ;  /* 0x0003dc1b18007986 */ /* 0x0003e2000c10190e */
[----:B--2---:R-:W-:-:S03]  /*1d90*/  MOV R33, UR12 ;  /* 0x0000000c00217c02 */ /* 0x004fc60008000f00 */
[----:B------:R2:W-:Y:S01]  /*1da0*/  STG.E desc[UR14][R28.64+0x3e0], R5 ;  /* 0x0003e0051c007986 */ /* 0x0005e2000c10190e */
[----:B---3--:R-:W-:Y:S02]  /*1db0*/  IMAD.U32 R35, RZ, RZ, UR9 ;  /* 0x00000009ff237e24 */ /* 0x008fe4000f8e00ff */
[----:B------:R-:W-:Y:S01]  /*1dc0*/  FFMA R33, R33, UR12, R2 ;  /* 0x0000000c21217c23 */ /* 0x000fe20008000002 */
[----:B------:R-:W-:Y:S01]  /*1dd0*/  MOV R34, UR11 ;  /* 0x0000000b00227c02 */ /* 0x000fe20008000f00 */
[----:B------:R3:W-:Y:S04]  /*1de0*/  STG.E desc[UR14][R30.64+0x3e4], R4 ;  /* 0x0003e4041e007986 */ /* 0x0007e8000c10190e */
[----:B------:R-:W-:Y:S01]  /*1df0*/  STG.E desc[UR14][R10.64+0x3e8], R14 ;  /* 0x0003e80e0a007986 */ /* 0x000fe2000c10190e */
[----:B-1----:R-:W-:-:S03]  /*1e00*/  MOV R27, UR5 ;  /* 0x00000005001b7c02 */ /* 0x002fc60008000f00 */
[----:B------:R1:W-:Y:S01]  /*1e10*/  STG.E desc[UR14][R18.64+0x3ec], R15 ;  /* 0x0003ec0f12007986 */ /* 0x0003e2000c10190e */
[----:B--2---:R-:W-:Y:S01]  /*1e20*/  MOV R5, UR5 ;  /* 0x0000000500057c02 */ /* 0x004fe20008000f00 */
[C-C-:B------:R-:W-:Y:S02]  /*1e30*/  FFMA R29, R17.reuse, R17, R2.reuse ;  /* 0x00000011111d7223 */ /* 0x140fe40000000002 */
[----:B------:R2:W-:Y:S01]  /*1e40*/  STG.E desc[UR14][R20.64+0x3f0], R13 ;  /* 0x0003f00d14007986 */ /* 0x0005e2000c10190e */
[----:B---3--:R-:W-:Y:S01]  /*1e50*/  MOV R4, UR4 ;  /* 0x0000000400047c02 */ /* 0x008fe20008000f00 */
[----:B------:R-:W-:Y:S02]  /*1e60*/  FFMA R31, R17, UR12, R2 ;  /* 0x0000000c111f7c23 */ /* 0x000fe40008000002 */
[----:B------:R3:W-:Y:S01]  /*1e70*/  STG.E desc[UR14][R22.64+0x3f4], R3 ;  /* 0x0003f40316007986 */ /* 0x0007e2000c10190e */
[----:B-1----:R-:W1:Y:S03]  /*1e80*/  LDC.64 R14, c[0x0][0x3a0] ;  /* 0x0000e800ff0e7b82 */ /* 0x002e660000000a00 */
[----:B------:R-:W-:Y:S01]  /*1e90*/  STG.E desc[UR14][R8.64+0x3f8], R0 ;  /* 0x0003f80008007986 */ /* 0x000fe2000c10190e */
[----:B--2---:R-:W-:Y:S01]  /*1ea0*/  MOV R13, UR5 ;  /* 0x00000005000d7c02 */ /* 0x004fe20008000f00 */
[----:B0-----:R-:W-:-:S02]  /*1eb0*/  UIMAD.WIDE UR4, UR8, 0x14, UR6 ;  /* 0x00000014080478a5 */ /* 0x001fc4000f8e0206 */
[----:B------:R0:W-:Y:S04]  /*1ec0*/  STG.E desc[UR14][R24.64+0x3fc], R6 ;  /* 0x0003fc0618007986 */ /* 0x0001e8000c10190e */
[----:B------:R2:W-:Y:S01]  /*1ed0*/  STG.E desc[UR14][R4.64+0x400], R17 ;  /* 0x0004001104007986 */ /* 0x0005e2000c10190e */
[----:B------:R-:W-:Y:S01]  /*1ee0*/  MOV R2, UR4 ;  /* 0x0000000400027c02 */ /* 0x000fe20008000f00 */
[----:B------:R-:W-:Y:S01]  /*1ef0*/  IMAD.U32 R30, RZ, RZ, UR4 ;  /* 0x00000004ff1e7e24 */ /* 0x000fe2000f8e00ff */
[----:B---3--:R-:W-:Y:S01]  /*1f00*/  MOV R3, UR5 ;  /* 0x0000000500037c02 */ /* 0x008fe20008000f00 */
[----:B------:R3:W-:Y:S01]  /*1f10*/  STG.E desc[UR14][R10.64+0x404], R0 ;  /* 0x000404000a007986 */ /* 0x0007e2000c10190e */
[----:B------:R-:W-:Y:S02]  /*1f20*/  MOV R16, UR4 ;  /* 0x0000000400107c02 */ /* 0x000fe40008000f00 */
[----:B------:R-:W-:Y:S01]  /*1f30*/  MOV R28, UR4 ;  /* 0x00000004001c7c02 */ /* 0x000fe20008000f00 */
[----:B------:R4:W-:Y:S01]  /*1f40*/  STG.E desc[UR14][R18.64+0x408], R6 ;  /* 0x0004080612007986 */ /* 0x0009e2000c10190e */
[----:B0-----:R-:W-:-:S02]  /*1f50*/  MOV R25, UR10 ;  /* 0x0000000a00197c02 */ /* 0x001fc40008000f00 */
[----:B------:R-:W-:Y:S01]  /*1f60*/  MOV R32, UR4 ;  /* 0x0000000400207c02 */ /* 0x000fe20008000f00 */
[----:B------:R0:W-:Y:S01]  /*1f70*/  STG.E desc[UR14][R26.64+0x40c], R7 ;  /* 0x00040c071a007986 */ /* 0x0001e2000c10190e */
[----:B--2---:R-:W-:Y:S01]  /*1f80*/  MOV R4, UR4 ;  /* 0x0000000400047c02 */ /* 0x004fe20008000f00 */
[----:B------:R-:W-:Y:S01]  /*1f90*/  IMAD.U32 R5, RZ, RZ, UR5 ;  /* 0x00000005ff057e24 */ /* 0x000fe2000f8e00ff */
[----:B------:R-:W-:Y:S01]  /*1fa0*/  MOV R17, UR5 ;  /* 0x0000000500117c02 */ /* 0x000fe20008000f00 */
[----:B------:R2:W-:Y:S01]  /*1fb0*/  STG.E desc[UR14][R8.64+0x410], R29 ;  /* 0x0004101d08007986 */ /* 0x0005e2000c10190e */
[----:B---3--:R-:W-:Y:S02]  /*1fc0*/  MOV R10, UR4 ;  /* 0x00000004000a7c02 */ /* 0x008fe40008000f00 */
[----:B------:R-:W-:Y:S01]  /*1fd0*/  MOV R11, UR5 ;  /* 0x00000005000b7c02 */ /* 0x000fe20008000f00 */
[----:B------:R3:W-:Y:S01]  /*1fe0*/  STG.E desc[UR14][R12.64+0x414], R31 ;  /* 0x0004141f0c007986 */ /* 0x0007e2000c10190e */
[----:B----4-:R-:W-:-:S02]  /*1ff0*/  MOV R19, UR9 ;  /* 0x0000000900137c02 */ /* 0x010fc40008000f00 */
[----:B------:R-:W-:Y:S01]  /*2000*/  MOV R6, UR4 ;  /* 0x0000000400067c02 */ /* 0x000fe20008000f00 */
[----:B------:R4:W-:Y:S01]  /*2010*/  STG.E desc[UR14][R20.64+0x418], R33 ;  /* 0x0004182114007986 */ /* 0x0009e2000c10190e */
[----:B0-----:R-:W-:Y:S02]  /*2020*/  MOV R27, UR11 ;  /* 0x0000000b001b7c02 */ /* 0x001fe40008000f00 */
[----:B------:R-:W-:Y:S01]  /*2030*/  MOV R7, UR5 ;  /* 0x0000000500077c02 */ /* 0x000fe20008000f00 */
[----:B------:R0:W-:Y:S01]  /*2040*/  STG.E.U8 desc[UR14][R22.64+0x41c], RZ ;  /* 0x00041cff16007986 */ /* 0x0001e2000c10110e */
[----:B--2---:R-:W-:Y:S02]  /*2050*/  MOV R8, UR4 ;  /* 0x0000000400087c02 */ /* 0x004fe40008000f00 */
[----:B------:R-:W-:Y:S01]  /*2060*/  MOV R9, UR5 ;  /* 0x0000000500097c02 */ /* 0x000fe20008000f00 */
[----:B------:R2:W-:Y:S01]  /*2070*/  STG.E desc[UR14][R2.64], R19 ;  /* 0x0000001302007986 */ /* 0x0005e2000c10190e */
[----:B---3--:R-:W-:Y:S01]  /*2080*/  MOV R12, UR4 ;  /* 0x00000004000c7c02 */ /* 0x008fe20008000f00 */
[----:B------:R-:W-:Y:S01]  /*2090*/  IMAD.U32 R13, RZ, RZ, UR5 ;  /* 0x00000005ff0d7e24 */ /* 0x000fe2000f8e00ff */
[----:B------:R-:W-:Y:S01]  /*20a0*/  MOV R29, UR10 ;  /* 0x0000000a001d7c02 */ /* 0x000fe20008000f00 */
[----:B------:R3:W-:Y:S01]  /*20b0*/  STG.E desc[UR14][R4.64+0x4], R25 ;  /* 0x0000041904007986 */ /* 0x0007e2000c10190e */
[----:B----4-:R-:W-:-:S02]  /*20c0*/  MOV R21, UR9 ;  /* 0x0000000900157c02 */ /* 0x010fc40008000f00 */
[----:B0-----:R-:W-:Y:S01]  /*20d0*/  MOV R23, UR10 ;  /* 0x0000000a00177c02 */ /* 0x001fe20008000f00 */
[----:B------:R0:W-:Y:S01]  /*20e0*/  STG.E desc[UR14][R6.64+0x8], R27 ;  /* 0x0000081b06007986 */ /* 0x0001e2000c10190e */
[----:B------:R-:W-:Y:S02]  /*20f0*/  MOV R18, UR4 ;  /* 0x0000000400127c02 */ /* 0x000fe40008000f00 */
[----:B------:R-:W-:Y:S01]  /*2100*/  MOV R20, UR4 ;  /* 0x0000000400147c02 */ /* 0x000fe20008000f00 */
[----:B-1----:R-:W-:Y:S01]  /*2110*/  STG.E desc[UR14][R8.64+0xc], R14 ;  /* 0x00000c0e08007986 */ /* 0x002fe2000c10190e */
[----:B--2---:R-:W-:Y:S02]  /*2120*/  MOV R19, UR11 ;  /* 0x0000000b00137c02 */ /* 0x004fe40008000f00 */
[----:B------:R-:W-:Y:S01]  /*2130*/  MOV R22, UR4 ;  /* 0x0000000400167c02 */ /* 0x000fe20008000f00 */
[----:B------:R-:W-:Y:S01]  /*2140*/  STG.E desc[UR14][R10.64+0x10], R15 ;  /* 0x0000100f0a007986 */ /* 0x000fe2000c10190e */
[----:B---3--:R-:W-:-:S02]  /*2150*/  MOV R25, UR9 ;  /* 0x0000000900197c02 */ /* 0x008fc40008000f00 */
[----:B------:R-:W-:Y:S01]  /*2160*/  MOV R31, UR5 ;  /* 0x00000005001f7c02 */ /* 0x000fe20008000f00 */
[----:B------:R1:W-:Y:S01]  /*2170*/  STG.E desc[UR14][R12.64+0x14], R21 ;  /* 0x000014150c007986 */ /* 0x0003e2000c10190e */
[----:B0-----:R-:W-:Y:S02]  /*2180*/  MOV R27, UR10 ;  /* 0x0000000a001b7c02 */ /* 0x001fe40008000f00 */
[----:B------:R-:W-:Y:S01]  /*2190*/  MOV R33, UR5 ;  /* 0x0000000500217c02 */ /* 0x000fe20008000f00 */
[----:B------:R-:W-:Y:S01]  /*21a0*/  STG.E desc[UR14][R16.64+0x18], R23 ;  /* 0x0000181710007986 */ /* 0x000fe2000c10190e */
[----:B------:R-:W-:Y:S02]  /*21b0*/  MOV R24, UR4 ;  /* 0x0000000400187c02 */ /* 0x000fe40008000f00 */
[----:B------:R-:W-:Y:S01]  /*21c0*/  MOV R26, UR11 ;  /* 0x0000000b001a7c02 */ /* 0x000fe20008000f00 */
[----:B------:R0:W-:Y:S01]  /*21d0*/  STG.E desc[UR14][R2.64+0x1c], R19 ;  /* 0x00001c1302007986 */ /* 0x0001e2000c10190e */
[----:B------:R-:W-:-:S02]  /*21e0*/  MOV R0, UR10 ;  /* 0x0000000a00007c02 */ /* 0x000fc40008000f00 */
[----:B-1----:R-:W-:Y:S01]  /*21f0*/  MOV R21, UR11 ;  /* 0x0000000b00157c02 */ /* 0x002fe20008000f00 */
[----:B------:R-:W-:Y:S04]  /*2200*/  STG.E desc[UR14][R4.64+0x20], R14 ;  /* 0x0000200e04007986 */ /* 0x000fe8000c10190e */
[----:B------:R-:W-:Y:S01]  /*2210*/  STG.E desc[UR14][R6.64+0x24], R15 ;  /* 0x0000240f06007986 */ /* 0x000fe2000c10190e */
[----:B0-----:R-:W-:-:S03]  /*2220*/  MOV R19, UR9 ;  /* 0x0000000900137c02 */ /* 0x001fc60008000f00 */
[----:B------:R0:W-:Y:S04]  /*2230*/  STG.E desc[UR14][R8.64+0x28], R25 ;  /* 0x0000281908007986 */ /* 0x0001e8000c10190e */
[----:B------:R1:W-:Y:S04]  /*2240*/  STG.E desc[UR14][R10.64+0x2c], R27 ;  /* 0x00002c1b0a007986 */ /* 0x0003e8000c10190e */
[----:B------:R2:W-:Y:S01]  /*2250*/  STG.E desc[UR14][R12.64+0x30], R21 ;  /* 0x000030150c007986 */ /* 0x0005e2000c10190e */
[----:B0-----:R-:W-:-:S03]  /*2260*/  MOV R25, UR11 ;  /* 0x0000000b00197c02 */ /* 0x001fc60008000f00 */
[----:B------:R-:W-:Y:S01]  /*2270*/  STG.E desc[UR14][R16.64+0x34], R14 ;  /* 0x0000340e10007986 */ /* 0x000fe2000c10190e */
[----:B-1----:R-:W-:-:S03]  /*2280*/  IMAD.U32 R27, RZ, RZ, UR9 ;  /* 0x00000009ff1b7e24 */ /* 0x002fc6000f8e00ff */
[----:B------:R-:W-:Y:S01]  /*2290*/  STG.E desc[UR14][R2.64+0x38], R15 ;  /* 0x0000380f02007986 */ /* 0x000fe2000c10190e */
[----:B--2---:R-:W-:-:S03]  /*22a0*/  MOV R21, UR5 ;  /* 0x0000000500157c02 */ /* 0x004fc60008000f00 */
[----:B------:R0:W-:Y:S04]  /*22b0*/  STG.E desc[UR14][R4.64+0x3c], R19 ;  /* 0x00003c1304007986 */ /* 0x0001e8000c10190e */
[----:B------:R1:W-:Y:S04]  /*22c0*/  STG.E desc[UR14][R6.64+0x40], R23 ;  /* 0x0000401706007986 */ /* 0x0003e8000c10190e */
[----:B------:R2:W-:Y:S01]  /*22d0*/  STG.E desc[UR14][R8.64+0x44], R25 ;  /* 0x0000441908007986 */ /* 0x0005e2000c10190e */
[----:B0-----:R-:W-:-:S03]  /*22e0*/  MOV R5, UR11 ;  /* 0x0000000b00057c02 */ /* 0x001fc60008000f00 */
[----:B------:R0:W-:Y:S01]  /*22f0*/  STG.E desc[UR14][R10.64+0x48], R14 ;  /* 0x0000480e0a007986 */ /* 0x0001e2000c10190e */
[----:B------:R-:W-:Y:S02]  /*2300*/  MOV R19, UR5 ;  /* 0x0000000500137c02 */ /* 0x000fe40008000f00 */
[----:B-1----:R-:W-:Y:S01]  /*2310*/  MOV R23, UR5 ;  /* 0x0000000500177c02 */ /* 0x002fe20008000f00 */
[----:B------:R1:W-:Y:S01]  /*2320*/  STG.E desc[UR14][R12.64+0x4c], R15 ;  /* 0x00004c0f0c007986 */ /* 0x0003e2000c10190e */
[----:B------:R-:W-:Y:S01]  /*2330*/  MOV R7, UR9 ;  /* 0x0000000900077c02 */ /* 0x000fe20008000f00 */
[----:B------:R-:W-:Y:S01]  /*2340*/  IMAD.U32 R6, RZ, RZ, UR10 ;  /* 0x0000000aff067e24 */ /* 0x000fe2000f8e00ff */
[----:B--2---:R-:W-:Y:S01]  /*2350*/  MOV R25, UR5 ;  /* 0x0000000500197c02 */ /* 0x004fe20008000f00 */
[----:B------:R2:W-:Y:S01]  /*2360*/  STG.E desc[UR14][R2.64+0x50], R27 ;  /* 0x0000501b02007986 */ /* 0x0005e2000c10190e */
[----:B------:R-:W-:-:S03]  /*2370*/  MOV R4, UR9 ;  /* 0x0000000900047c02 */ /* 0x000fc60008000f00 */
[----:B------:R3:W-:Y:S01]  /*2380*/  STG.E desc[UR14][R16.64+0x54], R29 ;  /* 0x0000541d10007986 */ /* 0x0007e2000c10190e */
[----:B0-----:R-:W-:Y:S02]  /*2390*/  MOV R11, UR9 ;  /* 0x00000009000b7c02 */ /* 0x001fe40008000f00 */
[----:B------:R-:W-:Y:S01]  /*23a0*/  MOV R10, UR9 ;  /* 0x00000009000a7c02 */ /* 0x000fe20008000f00 */
[----:B------:R0:W-:Y:S01]  /*23b0*/  STG.E desc[UR14][R18.64+0x58], R5 ;  /* 0x0000580512007986 */ /* 0x0001e2000c10190e */
[----:B-1----:R-:W-:Y:S02]  /*23c0*/  MOV R13, UR9 ;  /* 0x00000009000d7c02 */ /* 0x002fe40008000f00 */
[----:B------:R-:W-:Y:S01]  /*23d0*/  MOV R12, UR10 ;  /* 0x0000000a000c7c02 */ /* 0x000fe20008000f00 */
[----:B------:R1:W-:Y:S01]  /*23e0*/  STG.E desc[UR14][R8.64+0x5c], R14 ;  /* 0x00005c0e08007986 */ /* 0x0003e2000c10190e */
[----:B--2---:R-:W-:Y:S02]  /*23f0*/  MOV R27, UR10 ;  /* 0x0000000a001b7c02 */ /* 0x004fe40008000f00 */
[----:B------:R-:W-:Y:S01]  /*2400*/  MOV R3, UR10 ;  /* 0x0000000a00037c02 */ /* 0x000fe20008000f00 */
[----:B------:R-:W-:Y:S01]  /*2410*/  STG.E desc[UR14][R20.64+0x60], R15 ;  /* 0x0000600f14007986 */ /* 0x000fe2000c10190e */
[----:B---3--:R-:W-:-:S02]  /*2420*/  MOV R29, UR5 ;  /* 0x00000005001d7c02 */ /* 0x008fc40008000f00 */
[----:B------:R-:W-:Y:S01]  /*2430*/  MOV R2, UR9 ;  /* 0x0000000900027c02 */ /* 0x000fe20008000f00 */
[----:B------:R2:W-:Y:S01]  /*2440*/  STG.E desc[UR14][R22.64+0x64], R11 ;  /* 0x0000640b16007986 */ /* 0x0005e2000c10190e */
[----:B0-----:R-:W-:-:S03]  /*2450*/  MOV R19, UR11 ;  /* 0x0000000b00137c02 */ /* 0x001fc60008000f00 */
[----:B------:R0:W-:Y:S01]  /*2460*/  STG.E desc[UR14][R16.64+0x68], R36 ;  /* 0x0000682410007986 */ /* 0x0001e2000c10190e */
[----:B-1----:R-:W-:Y:S02]  /*2470*/  MOV R9, UR10 ;  /* 0x0000000a00097c02 */ /* 0x002fe40008000f00 */
[----:B------:R-:W-:Y:S01]  /*2480*/  MOV R8, UR11 ;  /* 0x0000000b00087c02 */ /* 0x000fe20008000f00 */
[----:B------:R1:W-:Y:S04]  /*2490*/  STG.E desc[UR14][R28.64+0x6c], R19 ;  /* 0x00006c131c007986 */ /* 0x0003e8000c10190e */
[----:B------:R-:W-:Y:S01]  /*24a0*/  STG.E desc[UR14][R30.64+0x70], R14 ;  /* 0x0000700e1e007986 */ /* 0x000fe2000c10190e */
[----:B--2---:R-:W-:-:S03]  /*24b0*/  MOV R11, UR11 ;  /* 0x0000000b000b7c02 */ /* 0x004fc60008000f00 */
[----:B------:R-:W-:Y:S01]  /*24c0*/  STG.E desc[UR14][R32.64+0x74], R15 ;  /* 0x0000740f20007986 */ /* 0x000fe2000c10190e */
[----:B0-----:R-:W-:Y:S02]  /*24d0*/  MOV R36, UR4 ;  /* 0x0000000400247c02 */ /* 0x001fe40008000f00 */
[----:B-1----:R-:W-:Y:S01]  /*24e0*/  MOV R19, UR5 ;  /* 0x0000000500137c02 */ /* 0x002fe20008000f00 */
[----:B------:R-:W-:Y:S04]  /*24f0*/  STG.E desc[UR14][R16.64+0x78], R35 ;  /* 0x0000782310007986 */ /* 0x000fe8000c10190e */
[----:B------:R0:W-:Y:S04]  /*2500*/  STG.E desc[UR14][R18.64+0x7c], R27 ;  /* 0x00007c1b12007986 */ /* 0x0001e8000c10190e */
[----:B------:R1:W-:Y:S04]  /*2510*/  STG.E desc[UR14][R20.64+0x80], R37 ;  /* 0x0000802514007986 */ /* 0x0003e8000c10190e */
[----:B------:R-:W-:Y:S04]  /*2520*/  STG.E desc[UR14][R22.64+0x84], R14 ;  /* 0x0000840e16007986 */ /* 0x000fe8000c10190e */
[----:B------:R-:W-:Y:S01]  /*2530*/  STG.E desc[UR14][R24.64+0x88], R15 ;  /* 0x0000880f18007986 */ /* 0x000fe2000c10190e */
[----:B0-----:R-:W-:-:S03]  /*2540*/  MOV R27, UR5 ;  /* 0x00000005001b7c02 */ /* 0x001fc60008000f00 */
[----:B------:R0:W-:Y:S01]  /*2550*/  STG.E desc[UR14][R18.64+0x8c], R13 ;  /* 0x00008c0d12007986 */ /* 0x0001e2000c10190e */
[----:B-1----:R-:W-:-:S03]  /*2560*/  MOV R37, UR5 ;  /* 0x0000000500257c02 */ /* 0x002fc60008000f00 */
[----:B------:R1:W-:Y:S04]  /*2570*/  STG.E desc[UR14][R16.64+0x90], R12 ;  /* 0x0000900c10007986 */ /* 0x0003e8000c10190e */
[----:B------:R2:W-:Y:S04]  /*2580*/  STG.E desc[UR14][R32.64+0x94], R26 ;  /* 0x0000941a20007986 */ /* 0x0005e8000c10190e */
[----:B------:R-:W-:Y:S01]  /*2590*/  STG.E desc[UR14][R28.64+0x98], R14 ;  /* 0x0000980e1c007986 */ /* 0x000fe2000c10190e */
[----:B0-----:R-:W-:-:S03]  /*25a0*/  MOV R13, UR5 ;  /* 0x00000005000d7c02 */ /* 0x001fc60008000f00 */
[----:B------:R-:W-:Y:S01]  /*25b0*/  STG.E desc[UR14][R30.64+0x9c], R15 ;  /* 0x00009c0f1e007986 */ /* 0x000fe2000c10190e */
[----:B-1----:R-:W-:-:S03]  /*25c0*/  IMAD.U32 R12, RZ, RZ, UR4 ;  /* 0x00000004ff0c7e24 */ /* 0x002fc6000f8e00ff */
[----:B------:R0:W-:Y:S01]  /*25d0*/  STG.E desc[UR14][R20.64+0xa0], R10 ;  /* 0x0000a00a14007986 */ /* 0x0001e2000c10190e */
[----:B--2---:R-:W-:-:S03]  /*25e0*/  MOV R26, UR4 ;  /* 0x00000004001a7c02 */ /* 0x004fc60008000f00 */
[----:B------:R1:W-:Y:S04]  /*25f0*/  STG.E desc[UR14][R22.64+0xa4], R9 ;  /* 0x0000a40916007986 */ /* 0x0003e8000c10190e */
[----:B------:R2:W-:Y:S04]  /*2600*/  STG.E desc[UR14][R24.64+0xa8], R11 ;  /* 0x0000a80b18007986 */ /* 0x0005e8000c10190e */
[----:B------:R-:W-:Y:S01]  /*2610*/  STG.E desc[UR14][R36.64+0xac], R14 ;  /* 0x0000ac0e24007986 */ /* 0x000fe2000c10190e */
[----:B0-----:R-:W-:-:S03]  /*2620*/  MOV R10, UR4 ;  /* 0x00000004000a7c02 */ /* 0x001fc60008000f00 */
[----:B------:R-:W-:Y:S01]  /*2630*/  STG.E desc[UR14][R16.64+0xb0], R15 ;  /* 0x0000b00f10007986 */ /* 0x000fe2000c10190e */
[----:B-1----:R-:W-:-:S03]  /*2640*/  MOV R9, UR5 ;  /* 0x0000000500097c02 */ /* 0x002fc60008000f00 */
        /* <DEDUP_REMOVED lines=8> */
[----:B------:R-:W-:Y:S01]  /*26d0*/  STG.E desc[UR14][R10.64+0xc8], R4 ;  /* 0x0000c8040a007986 */ /* 0x000fe2000c10190e */
[----:B--2---:R-:W-:-:S03]  /*26e0*/  MOV R8, UR4 ;  /* 0x0000000400087c02 */ /* 0x004fc60008000f00 */
        /* <DEDUP_REMOVED lines=8> */
[----:B------:R-:W-:Y:S01]  /*2770*/  STG.E desc[UR14][R26.64+0xec], R15 ;  /* 0x0000ec0f1a007986 */ /* 0x000fe2000c10190e */
[----:B------:R-:W-:Y:S05]  /*2780*/  EXIT ;  /* 0x000000000000794d */ /* 0x000fea0003800000 */
.L_x_52:
        /* <DEDUP_REMOVED lines=15> */
.L_x_61:


//--------------------- .text._Z9init_raysv       --------------------------
	.section	.text._Z9init_raysv,"ax",@progbits
	.align	128
        .global         _Z9init_raysv
        .type           _Z9init_raysv,@function
        .size           _Z9init_raysv,(.L_x_62 - _Z9init_raysv)
        .other          _Z9init_raysv,@"STO_CUDA_ENTRY STV_DEFAULT"
_Z9init_raysv:
.text._Z9init_raysv:
[----:B------:R-:W-:Y:S01]  /*0000*/  LDC R1, c[0x0][0x37c] ;  /* 0x0000df00ff017b82 */ /* 0x000fe20000000800 */
[----:B------:R-:W0:Y:S07]  /*0010*/  S2R R9, SR_TID.X ;  /* 0x0000000000097919 */ /* 0x000e2e0000002100 */
[----:B------:R-:W0:Y:S01]  /*0020*/  S2UR UR4, SR_CTAID.X ;  /* 0x00000000000479c3 */ /* 0x000e220000002500 */
[----:B------:R-:W-:-:S07]  /*0030*/  HFMA2 R17, -RZ, RZ, 1.875, 0 ;  /* 0x3f800000ff117431 */ /* 0x000fce00000001ff */
[----:B------:R-:W0:Y:S08]  /*0040*/  LDC R0, c[0x0][0x360] ;  /* 0x0000d800ff007b82 */ /* 0x000e300000000800 */
[----:B------:R-:W1:Y:S08]  /*0050*/  LDC.64 R2, c[0x4][RZ] ;  /* 0x01000000ff027b82 */ /* 0x000e700000000a00 */
[----:B------:R-:W2:Y:S08]  /*0060*/  LDC.64 R4, c[0x4][0x8] ;  /* 0x01000200ff047b82 */ /* 0x000eb00000000a00 */
[----:B------:R-:W3:Y:S01]  /*0070*/  LDC.64 R6, c[0x4][0x10] ;  /* 0x01000400ff067b82 */ /* 0x000ee20000000a00 */
[----:B0-----:R-:W-:Y:S01]  /*0080*/  IMAD R9, R0, UR4, R9 ;  /* 0x0000000400097c24 */ /* 0x001fe2000f8e0209 */
[----:B------:R-:W0:Y:S04]  /*0090*/  LDCU.64 UR4, c[0x0][0x358] ;  /* 0x00006b00ff0477ac */ /* 0x000e280008000a00 */
[----:B------:R-:W-:Y:S01]  /*00a0*/  SHF.R.S32.HI R0, RZ, 0x1f, R9 ;  /* 0x0000001fff007819 */ /* 0x000fe20000011409 */
[----:B-1----:R-:W-:-:S03]  /*00b0*/  IMAD.WIDE R2, R9, 0xc, R2 ;  /* 0x0000000c09027825 */ /* 0x002fc600078e0202 */
[----:B------:R-:W-:-:S04]  /*00c0*/  LEA.HI R0, R0, R9, RZ, 0x9 ;  /* 0x0000000900007211 */ /* 0x000fc800078f48ff */
[C---:B------:R-:W-:Y:S02]  /*00d0*/  LOP3.LUT R8, R0.reuse, 0xfffffe00, RZ, 0xc0, !PT ;  /* 0xfffffe0000087812 */ /* 0x040fe400078ec0ff */
[----:B------:R-:W-:Y:S01]  /*00e0*/  LEA.HI.SX32 R0, R0, 0xffffff00, 0x17 ;  /* 0xffffff0000007811 */ /* 0x000fe200078fbaff */
[C---:B--2---:R-:W-:Y:S01]  /*00f0*/  IMAD.WIDE R4, R9.reuse, 0x4, R4 ;  /* 0x0000000409047825 */ /* 0x044fe200078e0204 */
[C---:B------:R-:W-:Y:S02]  /*0100*/  IADD3 R8, PT, PT, R9.reuse, -0x100, -R8 ;  /* 0xffffff0009087810 */ /* 0x040fe40007ffe808 */
[----:B------:R-:W-:Y:S01]  /*0110*/  I2FP.F32.S32 R11, R0 ;  /* 0x00000000000b7245 */ /* 0x000fe20000201400 */
[----:B0-----:R-:W-:Y:S01]  /*0120*/  STG.E desc[UR4][R2.64], RZ ;  /* 0x000000ff02007986 */ /* 0x001fe2000c101904 */
[----:B---3--:R-:W-:Y:S01]  /*0130*/  IMAD.WIDE R6, R9, 0x30, R6 ;  /* 0x0000003009067825 */ /* 0x008fe200078e0206 */
[----:B------:R-:W-:-:S03]  /*0140*/  I2FP.F32.S32 R9, R8 ;  /* 0x0000000800097245 */ /* 0x000fc60000201400 */
[----:B------:R-:W-:Y:S01]  /*0150*/  FMUL R15, R11, 0.019999999552965164185 ;  /* 0x3ca3d70a0b0f7820 */ /* 0x000fe20000400000 */
[----:B------:R-:W-:Y:S01]  /*0160*/  STG.E desc[UR4][R2.64+0x4], RZ ;  /* 0x000004ff02007986 */ /* 0x000fe2000c101904 */
[----:B------:R-:W-:-:S03]  /*0170*/  FMUL R13, R9, 0.019999999552965164185 ;  /* 0x3ca3d70a090d7820 */ /* 0x000fc60000400000 */
[----:B------:R-:W-:Y:S04]  /*0180*/  STG.E desc[UR4][R2.64+0x8], RZ ;  /* 0x000008ff02007986 */ /* 0x000fe8000c101904 */
[----:B------:R-:W-:Y:S04]  /*0190*/  STG.E desc[UR4][R4.64], RZ ;  /* 0x000000ff04007986 */ /* 0x000fe8000c101904 */
[----:B------:R-:W-:Y:S04]  /*01a0*/  STG.E desc[UR4][R6.64+0x14], R17 ;  /* 0x0000141106007986 */ /* 0x000fe8000c101904 */
[----:B------:R-:W-:Y:S04]  /*01b0*/  STG.E desc[UR4][R6.64+0x4], R11 ;  /* 0x0000040b06007986 */ /* 0x000fe8000c101904 */
[----:B------:R-:W-:Y:S04]  /*01c0*/  STG.E desc[UR4][R6.64], R9 ;  /* 0x0000000906007986 */ /* 0x000fe8000c101904 */
[----:B------:R-:W-:Y:S04]  /*01d0*/  STG.E desc[UR4][R6.64+0x10], R15 ;  /* 0x0000100f06007986 */ /* 0x000fe8000c101904 */
[----:B------:R-:W-:Y:S04]  /*01e0*/  STG.E desc[UR4][R6.64+0x8], RZ ;  /* 0x000008ff06007986 */ /* 0x000fe8000c101904 */
[----:B------:R-:W-:Y:S04]  /*01f0*/  STG.E.U8 desc[UR4][R6.64+0x2d], RZ ;  /* 0x00002dff06007986 */ /* 0x000fe8000c101104 */
[----:B------:R-:W-:Y:S01]  /*0200*/  STG.E desc[UR4][R6.64+0xc], R13 ;  /* 0x00000c0d06007986 */ /* 0x000fe2000c101904 */
[----:B------:R-:W-:Y:S05]  /*0210*/  EXIT ;  /* 0x000000000000794d */ /* 0x000fea0003800000 */
.L_x_53:
        /* <DEDUP_REMOVED lines=14> */
.L_x_62:


//--------------------- .nv.shared.reserved.0     --------------------------
	.section	.nv.shared.reserved.0,"aw",@nobits
	.weak		__nv_reservedSMEM_offset_0_alias
	.size		__nv_reservedSMEM_offset_0_alias, 0, 64
	.other		__nv_reservedSMEM_offset_0_alias,@"STO_CUDA_RESERVED_SHARED STV_DEFAULT"
__nv_reservedSMEM_offset_0_alias:
	.zero		0
	.zero		64


//--------------------- .nv.global                --------------------------
	.section	.nv.global,"aw",@nobits
	.align	4
.nv.global:
	.type		triangle_materials,@object
	.size		triangle_materials,(triangles - triangle_materials)
triangle_materials:
	.zero		240
	.type		triangles,@object
	.size		triangles,(max_brightness_buffer - triangles)
triangles:
	.zero		1056
	.type		max_brightness_buffer,@object
	.size		max_brightness_buffer,(device_color_buffer - max_brightness_buffer)
max_brightness_buffer:
	.zero		1048576
	.type		device_color_buffer,@object
	.size		device_color_buffer,(rays - device_color_buffer)
device_color_buffer:
	.zero		3145728
	.type		rays,@object
	.size		rays,(.L_2 - rays)
rays:
	.zero		12582912
.L_2:


//--------------------- .nv.constant0._Z17div_colors_kernelv --------------------------
	.section	.nv.constant0._Z17div_colors_kernelv,"a",@progbits
	.sectionflags	@""
	.align	4
.nv.constant0._Z17div_colors_kernelv:
	.zero		896


//--------------------- .nv.constant0._Z12bounceKernelv --------------------------
	.section	.nv.constant0._Z12bounceKernelv,"a",@progbits
	.sectionflags	@""
	.align	4
.nv.constant0._Z12bounceKernelv:
	.zero		896


//--------------------- .nv.constant0._Z16set_plane_kernel6float3S_S_ifffff --------------------------
	.section	.nv.constant0._Z16set_plane_kernel6float3S_S_ifffff,"a",@progbits
	.sectionflags	@""
	.align	4
.nv.constant0._Z16set_plane_kernel6float3S_S_ifffff:
	.zero		956


//--------------------- .nv.constant0._Z19set_triangle_kernel6float3S_S_ifffff --------------------------
	.section	.nv.constant0._Z19set_triangle_kernel6float3S_S_ifffff,"a",@progbits
	.sectionflags	@""
	.align	4
.nv.constant0._Z19set_triangle_kernel6float3S_S_ifffff:
	.zero		956


//--------------------- .nv.constant0._Z9init_cube6float3fifffff --------------------------
	.section	.nv.constant0._Z9init_cube6float3fifffff,"a",@progbits
	.sectionflags	@""
	.align	4
.nv.constant0._Z9init_cube6float3fifffff:
	.zero		936


//--------------------- .nv.constant0._Z9init_raysv --------------------------
	.section	.nv.constant0._Z9init_raysv,"a",@progbits
	.sectionflags	@""
	.align	4
.nv.constant0._Z9init_raysv:
	.zero		896


//--------------------- SYMBOLS --------------------------

	.type		.nv.reservedSmem.offset0,@object
	.size		.nv.reservedSmem.offset0,0x4
